//
// Generated by NVIDIA NVVM Compiler
//
// Compiler Build ID: CL-36424714
// Cuda compilation tools, release 13.0, V13.0.88
// Based on NVVM 20.0.0
//

.version 9.0
.target sm_100
.address_size 64

	// .globl	_Z13conv3x3_densePKfS0_Pfiiiii
.const .align 4 .b8 d_b[512];
.extern .shared .align 16 .b8 sK[];

.visible .entry _Z13conv3x3_densePKfS0_Pfiiiii(
	.param .u64 .ptr .align 1 _Z13conv3x3_densePKfS0_Pfiiiii_param_0,
	.param .u64 .ptr .align 1 _Z13conv3x3_densePKfS0_Pfiiiii_param_1,
	.param .u64 .ptr .align 1 _Z13conv3x3_densePKfS0_Pfiiiii_param_2,
	.param .u32 _Z13conv3x3_densePKfS0_Pfiiiii_param_3,
	.param .u32 _Z13conv3x3_densePKfS0_Pfiiiii_param_4,
	.param .u32 _Z13conv3x3_densePKfS0_Pfiiiii_param_5,
	.param .u32 _Z13conv3x3_densePKfS0_Pfiiiii_param_6,
	.param .u32 _Z13conv3x3_densePKfS0_Pfiiiii_param_7
)
{
	.reg .pred 	%p<52>;
	.reg .b32 	%r<61>;
	.reg .b32 	%f<51>;
	.reg .b64 	%rd<34>;

	ld.param.u64 	%rd10, [_Z13conv3x3_densePKfS0_Pfiiiii_param_0];
	ld.param.u64 	%rd8, [_Z13conv3x3_densePKfS0_Pfiiiii_param_1];
	ld.param.u32 	%r31, [_Z13conv3x3_densePKfS0_Pfiiiii_param_4];
	ld.param.u32 	%r32, [_Z13conv3x3_densePKfS0_Pfiiiii_param_5];
	ld.param.u32 	%r33, [_Z13conv3x3_densePKfS0_Pfiiiii_param_6];
	ld.param.u32 	%r34, [_Z13conv3x3_densePKfS0_Pfiiiii_param_7];
	cvta.to.global.u64 	%rd1, %rd10;
	mov.u32 	%r35, %ctaid.x;
	mov.u32 	%r36, %ntid.x;
	mov.u32 	%r37, %tid.x;
	mad.lo.s32 	%r1, %r35, %r36, %r37;
	mul.lo.s32 	%r2, %r34, %r33;
	setp.ge.s32 	%p6, %r1, %r2;
	@%p6 bra 	$L__BB0_23;
	div.s32 	%r4, %r1, %r34;
	mul.lo.s32 	%r38, %r4, %r34;
	sub.s32 	%r3, %r1, %r38;
	mov.u32 	%r5, %ctaid.y;
	mov.u32 	%r6, %ctaid.z;
	mul.wide.u32 	%rd11, %r5, 4;
	mov.u64 	%rd12, d_b;
	add.s64 	%rd13, %rd12, %rd11;
	ld.const.f32 	%f41, [%rd13];
	setp.lt.s32 	%p7, %r31, 1;
	@%p7 bra 	$L__BB0_22;
	setp.gt.s32 	%p8, %r4, 0;
	setp.le.s32 	%p9, %r4, %r33;
	setp.gt.s32 	%p10, %r3, 0;
	setp.gt.s32 	%p11, %r34, -1;
	and.pred  	%p12, %p10, %p11;
	or.b32  	%r39, %r34, %r3;
	setp.gt.s32 	%p13, %r39, -1;
	add.s32 	%r40, %r3, 1;
	setp.gt.s32 	%p14, %r3, -2;
	setp.lt.s32 	%p15, %r40, %r34;
	and.pred  	%p16, %p14, %p15;
	and.pred  	%p17, %p16, %p8;
	and.pred  	%p1, %p17, %p9;
	setp.gt.s32 	%p18, %r4, -1;
	setp.lt.s32 	%p19, %r4, %r33;
	and.pred  	%p20, %p16, %p18;
	and.pred  	%p2, %p20, %p19;
	add.s32 	%r41, %r4, 1;
	setp.gt.s32 	%p21, %r4, -2;
	setp.lt.s32 	%p22, %r41, %r33;
	and.pred  	%p23, %p12, %p21;
	and.pred  	%p3, %p23, %p22;
	and.pred  	%p24, %p13, %p21;
	and.pred  	%p4, %p24, %p22;
	and.pred  	%p25, %p16, %p21;
	and.pred  	%p5, %p25, %p22;
	mul.lo.s32 	%r42, %r6, %r33;
	mad.lo.s32 	%r43, %r42, %r31, %r4;
	mul.lo.s32 	%r60, %r34, %r43;
	add.s32 	%r59, %r3, %r60;
	add.s32 	%r58, %r60, %r34;
	add.s32 	%r57, %r3, %r58;
	add.s32 	%r44, %r43, -1;
	mul.lo.s32 	%r56, %r34, %r44;
	add.s32 	%r55, %r3, %r56;
	mul.lo.s32 	%r45, %r5, %r31;
	mul.lo.s32 	%r54, %r45, 9;
	neg.s32 	%r53, %r31;
	cvta.to.global.u64 	%rd2, %rd8;
	cvt.s64.s32 	%rd3, %r3;
	not.pred 	%p38, %p1;
	not.pred 	%p47, %p2;
	not.pred 	%p48, %p3;
	not.pred 	%p49, %p4;
	not.pred 	%p50, %p5;
$L__BB0_3:
	cvt.s64.s32 	%rd14, %r56;
	add.s64 	%rd15, %rd3, %rd14;
	shl.b64 	%rd16, %rd15, 2;
	add.s64 	%rd4, %rd1, %rd16;
	mul.wide.u32 	%rd17, %r54, 4;
	add.s64 	%rd5, %rd2, %rd17;
	setp.lt.s32 	%p26, %r3, 1;
	setp.lt.s32 	%p27, %r34, 0;
	or.pred  	%p28, %p26, %p27;
	setp.lt.s32 	%p29, %r4, 1;
	or.pred  	%p30, %p28, %p29;
	setp.gt.s32 	%p31, %r4, %r33;
	or.pred  	%p32, %p30, %p31;
	@%p32 bra 	$L__BB0_5;
	ld.global.nc.f32 	%f22, [%rd4+-4];
	ld.global.nc.f32 	%f23, [%rd5];
	fma.rn.f32 	%f41, %f22, %f23, %f41;
$L__BB0_5:
	or.b32  	%r46, %r34, %r3;
	setp.lt.s32 	%p33, %r46, 0;
	setp.lt.s32 	%p34, %r4, 1;
	or.pred  	%p35, %p33, %p34;
	setp.gt.s32 	%p36, %r4, %r33;
	or.pred  	%p37, %p35, %p36;
	@%p37 bra 	$L__BB0_7;
	mul.wide.s32 	%rd18, %r55, 4;
	add.s64 	%rd19, %rd1, %rd18;
	ld.global.nc.f32 	%f24, [%rd19];
	ld.global.nc.f32 	%f25, [%rd5+4];
	fma.rn.f32 	%f41, %f24, %f25, %f41;
$L__BB0_7:
	@%p38 bra 	$L__BB0_9;
	ld.global.nc.f32 	%f26, [%rd4+4];
	ld.global.nc.f32 	%f27, [%rd5+8];
	fma.rn.f32 	%f41, %f26, %f27, %f41;
$L__BB0_9:
	cvt.s64.s32 	%rd20, %r60;
	add.s64 	%rd21, %rd3, %rd20;
	shl.b64 	%rd22, %rd21, 2;
	add.s64 	%rd6, %rd1, %rd22;
	setp.lt.s32 	%p39, %r3, 1;
	or.b32  	%r47, %r34, %r4;
	setp.lt.s32 	%p40, %r47, 0;
	or.pred  	%p41, %p39, %p40;
	setp.ge.s32 	%p42, %r4, %r33;
	or.pred  	%p43, %p41, %p42;
	@%p43 bra 	$L__BB0_11;
	ld.global.nc.f32 	%f28, [%rd6+-4];
	ld.global.nc.f32 	%f29, [%rd5+12];
	fma.rn.f32 	%f41, %f28, %f29, %f41;
$L__BB0_11:
	or.b32  	%r48, %r3, %r4;
	or.b32  	%r49, %r34, %r48;
	setp.lt.s32 	%p44, %r49, 0;
	setp.ge.s32 	%p45, %r4, %r33;
	or.pred  	%p46, %p44, %p45;
	@%p46 bra 	$L__BB0_13;
	mul.wide.s32 	%rd23, %r59, 4;
	add.s64 	%rd24, %rd1, %rd23;
	ld.global.nc.f32 	%f30, [%rd24];
	ld.global.nc.f32 	%f31, [%rd5+16];
	fma.rn.f32 	%f41, %f30, %f31, %f41;
$L__BB0_13:
	@%p47 bra 	$L__BB0_15;
	ld.global.nc.f32 	%f32, [%rd6+4];
	ld.global.nc.f32 	%f33, [%rd5+20];
	fma.rn.f32 	%f41, %f32, %f33, %f41;
$L__BB0_15:
	cvt.s64.s32 	%rd25, %r58;
	add.s64 	%rd26, %rd3, %rd25;
	shl.b64 	%rd27, %rd26, 2;
	add.s64 	%rd7, %rd1, %rd27;
	@%p48 bra 	$L__BB0_17;
	ld.global.nc.f32 	%f34, [%rd7+-4];
	ld.global.nc.f32 	%f35, [%rd5+24];
	fma.rn.f32 	%f41, %f34, %f35, %f41;
$L__BB0_17:
	@%p49 bra 	$L__BB0_19;
	mul.wide.s32 	%rd28, %r57, 4;
	add.s64 	%rd29, %rd1, %rd28;
	ld.global.nc.f32 	%f36, [%rd29];
	ld.global.nc.f32 	%f37, [%rd5+28];
	fma.rn.f32 	%f41, %f36, %f37, %f41;
$L__BB0_19:
	@%p50 bra 	$L__BB0_21;
	ld.global.nc.f32 	%f38, [%rd7+4];
	ld.global.nc.f32 	%f39, [%rd5+32];
	fma.rn.f32 	%f41, %f38, %f39, %f41;
$L__BB0_21:
	add.s32 	%r60, %r60, %r2;
	add.s32 	%r59, %r59, %r2;
	add.s32 	%r58, %r58, %r2;
	add.s32 	%r57, %r57, %r2;
	add.s32 	%r56, %r56, %r2;
	add.s32 	%r55, %r55, %r2;
	add.s32 	%r54, %r54, 9;
	add.s32 	%r53, %r53, 1;
	setp.ne.s32 	%p51, %r53, 0;
	@%p51 bra 	$L__BB0_3;
$L__BB0_22:
	ld.param.u64 	%rd33, [_Z13conv3x3_densePKfS0_Pfiiiii_param_2];
	mad.lo.s32 	%r50, %r32, %r6, %r5;
	mad.lo.s32 	%r51, %r50, %r33, %r4;
	mad.lo.s32 	%r52, %r51, %r34, %r3;
	cvta.to.global.u64 	%rd30, %rd33;
	mul.wide.s32 	%rd31, %r52, 4;
	add.s64 	%rd32, %rd30, %rd31;
	st.global.f32 	[%rd32], %f41;
$L__BB0_23:
	ret;

}
	// .globl	_Z6relu4dPfiiii
.visible .entry _Z6relu4dPfiiii(
	.param .u64 .ptr .align 1 _Z6relu4dPfiiii_param_0,
	.param .u32 _Z6relu4dPfiiii_param_1,
	.param .u32 _Z6relu4dPfiiii_param_2,
	.param .u32 _Z6relu4dPfiiii_param_3,
	.param .u32 _Z6relu4dPfiiii_param_4
)
{
	.reg .pred 	%p<2>;
	.reg .b32 	%r<17>;
	.reg .b32 	%f<3>;
	.reg .b64 	%rd<5>;

	ld.param.u64 	%rd1, [_Z6relu4dPfiiii_param_0];
	ld.param.u32 	%r2, [_Z6relu4dPfiiii_param_2];
	ld.param.u32 	%r3, [_Z6relu4dPfiiii_param_3];
	ld.param.u32 	%r4, [_Z6relu4dPfiiii_param_4];
	mov.u32 	%r5, %ctaid.x;
	mov.u32 	%r6, %ntid.x;
	mov.u32 	%r7, %tid.x;
	mad.lo.s32 	%r1, %r5, %r6, %r7;
	mul.lo.s32 	%r8, %r4, %r3;
	setp.ge.s32 	%p1, %r1, %r8;
	@%p1 bra 	$L__BB1_2;
	cvta.to.global.u64 	%rd2, %rd1;
	div.s32 	%r9, %r1, %r4;
	mul.lo.s32 	%r10, %r9, %r4;
	sub.s32 	%r11, %r1, %r10;
	mov.u32 	%r12, %ctaid.y;
	mov.u32 	%r13, %ctaid.z;
	mad.lo.s32 	%r14, %r2, %r13, %r12;
	mad.lo.s32 	%r15, %r14, %r3, %r9;
	mad.lo.s32 	%r16, %r15, %r4, %r11;
	mul.wide.s32 	%rd3, %r16, 4;
	add.s64 	%rd4, %rd2, %rd3;
	ld.global.f32 	%f1, [%rd4];
	max.f32 	%f2, %f1, 0f00000000;
	st.global.f32 	[%rd4], %f2;
$L__BB1_2:
	ret;

}
	// .globl	_Z23fusedConvBiasReLU_densePKfS0_Pfiiiii
.visible .entry _Z23fusedConvBiasReLU_densePKfS0_Pfiiiii(
	.param .u64 .ptr .align 1 _Z23fusedConvBiasReLU_densePKfS0_Pfiiiii_param_0,
	.param .u64 .ptr .align 1 _Z23fusedConvBiasReLU_densePKfS0_Pfiiiii_param_1,
	.param .u64 .ptr .align 1 _Z23fusedConvBiasReLU_densePKfS0_Pfiiiii_param_2,
	.param .u32 _Z23fusedConvBiasReLU_densePKfS0_Pfiiiii_param_3,
	.param .u32 _Z23fusedConvBiasReLU_densePKfS0_Pfiiiii_param_4,
	.param .u32 _Z23fusedConvBiasReLU_densePKfS0_Pfiiiii_param_5,
	.param .u32 _Z23fusedConvBiasReLU_densePKfS0_Pfiiiii_param_6,
	.param .u32 _Z23fusedConvBiasReLU_densePKfS0_Pfiiiii_param_7
)
{
	.reg .pred 	%p<52>;
	.reg .b32 	%r<61>;
	.reg .b32 	%f<52>;
	.reg .b64 	%rd<34>;

	ld.param.u64 	%rd10, [_Z23fusedConvBiasReLU_densePKfS0_Pfiiiii_param_0];
	ld.param.u64 	%rd8, [_Z23fusedConvBiasReLU_densePKfS0_Pfiiiii_param_1];
	ld.param.u32 	%r31, [_Z23fusedConvBiasReLU_densePKfS0_Pfiiiii_param_4];
	ld.param.u32 	%r32, [_Z23fusedConvBiasReLU_densePKfS0_Pfiiiii_param_5];
	ld.param.u32 	%r33, [_Z23fusedConvBiasReLU_densePKfS0_Pfiiiii_param_6];
	ld.param.u32 	%r34, [_Z23fusedConvBiasReLU_densePKfS0_Pfiiiii_param_7];
	cvta.to.global.u64 	%rd1, %rd10;
	mov.u32 	%r35, %ctaid.x;
	mov.u32 	%r36, %ntid.x;
	mov.u32 	%r37, %tid.x;
	mad.lo.s32 	%r1, %r35, %r36, %r37;
	mul.lo.s32 	%r2, %r34, %r33;
	setp.ge.s32 	%p6, %r1, %r2;
	@%p6 bra 	$L__BB2_23;
	div.s32 	%r4, %r1, %r34;
	mul.lo.s32 	%r38, %r4, %r34;
	sub.s32 	%r3, %r1, %r38;
	mov.u32 	%r5, %ctaid.y;
	mov.u32 	%r6, %ctaid.z;
	mul.wide.u32 	%rd11, %r5, 4;
	mov.u64 	%rd12, d_b;
	add.s64 	%rd13, %rd12, %rd11;
	ld.const.f32 	%f42, [%rd13];
	setp.lt.s32 	%p7, %r31, 1;
	@%p7 bra 	$L__BB2_22;
	setp.gt.s32 	%p8, %r4, 0;
	setp.le.s32 	%p9, %r4, %r33;
	setp.gt.s32 	%p10, %r3, 0;
	setp.gt.s32 	%p11, %r34, -1;
	and.pred  	%p12, %p10, %p11;
	or.b32  	%r39, %r34, %r3;
	setp.gt.s32 	%p13, %r39, -1;
	add.s32 	%r40, %r3, 1;
	setp.gt.s32 	%p14, %r3, -2;
	setp.lt.s32 	%p15, %r40, %r34;
	and.pred  	%p16, %p14, %p15;
	and.pred  	%p17, %p16, %p8;
	and.pred  	%p1, %p17, %p9;
	setp.gt.s32 	%p18, %r4, -1;
	setp.lt.s32 	%p19, %r4, %r33;
	and.pred  	%p20, %p16, %p18;
	and.pred  	%p2, %p20, %p19;
	add.s32 	%r41, %r4, 1;
	setp.gt.s32 	%p21, %r4, -2;
	setp.lt.s32 	%p22, %r41, %r33;
	and.pred  	%p23, %p12, %p21;
	and.pred  	%p3, %p23, %p22;
	and.pred  	%p24, %p13, %p21;
	and.pred  	%p4, %p24, %p22;
	and.pred  	%p25, %p16, %p21;
	and.pred  	%p5, %p25, %p22;
	mul.lo.s32 	%r42, %r6, %r33;
	mad.lo.s32 	%r43, %r42, %r31, %r4;
	mul.lo.s32 	%r60, %r34, %r43;
	add.s32 	%r59, %r3, %r60;
	add.s32 	%r58, %r60, %r34;
	add.s32 	%r57, %r3, %r58;
	add.s32 	%r44, %r43, -1;
	mul.lo.s32 	%r56, %r34, %r44;
	add.s32 	%r55, %r3, %r56;
	mul.lo.s32 	%r45, %r5, %r31;
	mul.lo.s32 	%r54, %r45, 9;
	neg.s32 	%r53, %r31;
	cvta.to.global.u64 	%rd2, %rd8;
	cvt.s64.s32 	%rd3, %r3;
	not.pred 	%p38, %p1;
	not.pred 	%p47, %p2;
	not.pred 	%p48, %p3;
	not.pred 	%p49, %p4;
	not.pred 	%p50, %p5;
$L__BB2_3:
	cvt.s64.s32 	%rd14, %r56;
	add.s64 	%rd15, %rd3, %rd14;
	shl.b64 	%rd16, %rd15, 2;
	add.s64 	%rd4, %rd1, %rd16;
	mul.wide.u32 	%rd17, %r54, 4;
	add.s64 	%rd5, %rd2, %rd17;
	setp.lt.s32 	%p26, %r3, 1;
	setp.lt.s32 	%p27, %r34, 0;
	or.pred  	%p28, %p26, %p27;
	setp.lt.s32 	%p29, %r4, 1;
	or.pred  	%p30, %p28, %p29;
	setp.gt.s32 	%p31, %r4, %r33;
	or.pred  	%p32, %p30, %p31;
	@%p32 bra 	$L__BB2_5;
	ld.global.nc.f32 	%f22, [%rd4+-4];
	ld.global.nc.f32 	%f23, [%rd5];
	fma.rn.f32 	%f42, %f22, %f23, %f42;
$L__BB2_5:
	or.b32  	%r46, %r34, %r3;
	setp.lt.s32 	%p33, %r46, 0;
	setp.lt.s32 	%p34, %r4, 1;
	or.pred  	%p35, %p33, %p34;
	setp.gt.s32 	%p36, %r4, %r33;
	or.pred  	%p37, %p35, %p36;
	@%p37 bra 	$L__BB2_7;
	mul.wide.s32 	%rd18, %r55, 4;
	add.s64 	%rd19, %rd1, %rd18;
	ld.global.nc.f32 	%f24, [%rd19];
	ld.global.nc.f32 	%f25, [%rd5+4];
	fma.rn.f32 	%f42, %f24, %f25, %f42;
$L__BB2_7:
	@%p38 bra 	$L__BB2_9;
	ld.global.nc.f32 	%f26, [%rd4+4];
	ld.global.nc.f32 	%f27, [%rd5+8];
	fma.rn.f32 	%f42, %f26, %f27, %f42;
$L__BB2_9:
	cvt.s64.s32 	%rd20, %r60;
	add.s64 	%rd21, %rd3, %rd20;
	shl.b64 	%rd22, %rd21, 2;
	add.s64 	%rd6, %rd1, %rd22;
	setp.lt.s32 	%p39, %r3, 1;
	or.b32  	%r47, %r34, %r4;
	setp.lt.s32 	%p40, %r47, 0;
	or.pred  	%p41, %p39, %p40;
	setp.ge.s32 	%p42, %r4, %r33;
	or.pred  	%p43, %p41, %p42;
	@%p43 bra 	$L__BB2_11;
	ld.global.nc.f32 	%f28, [%rd6+-4];
	ld.global.nc.f32 	%f29, [%rd5+12];
	fma.rn.f32 	%f42, %f28, %f29, %f42;
$L__BB2_11:
	or.b32  	%r48, %r3, %r4;
	or.b32  	%r49, %r34, %r48;
	setp.lt.s32 	%p44, %r49, 0;
	setp.ge.s32 	%p45, %r4, %r33;
	or.pred  	%p46, %p44, %p45;
	@%p46 bra 	$L__BB2_13;
	mul.wide.s32 	%rd23, %r59, 4;
	add.s64 	%rd24, %rd1, %rd23;
	ld.global.nc.f32 	%f30, [%rd24];
	ld.global.nc.f32 	%f31, [%rd5+16];
	fma.rn.f32 	%f42, %f30, %f31, %f42;
$L__BB2_13:
	@%p47 bra 	$L__BB2_15;
	ld.global.nc.f32 	%f32, [%rd6+4];
	ld.global.nc.f32 	%f33, [%rd5+20];
	fma.rn.f32 	%f42, %f32, %f33, %f42;
$L__BB2_15:
	cvt.s64.s32 	%rd25, %r58;
	add.s64 	%rd26, %rd3, %rd25;
	shl.b64 	%rd27, %rd26, 2;
	add.s64 	%rd7, %rd1, %rd27;
	@%p48 bra 	$L__BB2_17;
	ld.global.nc.f32 	%f34, [%rd7+-4];
	ld.global.nc.f32 	%f35, [%rd5+24];
	fma.rn.f32 	%f42, %f34, %f35, %f42;
$L__BB2_17:
	@%p49 bra 	$L__BB2_19;
	mul.wide.s32 	%rd28, %r57, 4;
	add.s64 	%rd29, %rd1, %rd28;
	ld.global.nc.f32 	%f36, [%rd29];
	ld.global.nc.f32 	%f37, [%rd5+28];
	fma.rn.f32 	%f42, %f36, %f37, %f42;
$L__BB2_19:
	@%p50 bra 	$L__BB2_21;
	ld.global.nc.f32 	%f38, [%rd7+4];
	ld.global.nc.f32 	%f39, [%rd5+32];
	fma.rn.f32 	%f42, %f38, %f39, %f42;
$L__BB2_21:
	add.s32 	%r60, %r60, %r2;
	add.s32 	%r59, %r59, %r2;
	add.s32 	%r58, %r58, %r2;
	add.s32 	%r57, %r57, %r2;
	add.s32 	%r56, %r56, %r2;
	add.s32 	%r55, %r55, %r2;
	add.s32 	%r54, %r54, 9;
	add.s32 	%r53, %r53, 1;
	setp.ne.s32 	%p51, %r53, 0;
	@%p51 bra 	$L__BB2_3;
$L__BB2_22:
	ld.param.u64 	%rd33, [_Z23fusedConvBiasReLU_densePKfS0_Pfiiiii_param_2];
	max.f32 	%f40, %f42, 0f00000000;
	mad.lo.s32 	%r50, %r32, %r6, %r5;
	mad.lo.s32 	%r51, %r50, %r33, %r4;
	mad.lo.s32 	%r52, %r51, %r34, %r3;
	cvta.to.global.u64 	%rd30, %rd33;
	mul.wide.s32 	%rd31, %r52, 4;
	add.s64 	%rd32, %rd30, %rd31;
	st.global.f32 	[%rd32], %f40;
$L__BB2_23:
	ret;

}
	// .globl	_Z25fusedConvBiasReLU_sharedKPKfS0_Pfiiiii
.visible .entry _Z25fusedConvBiasReLU_sharedKPKfS0_Pfiiiii(
	.param .u64 .ptr .align 1 _Z25fusedConvBiasReLU_sharedKPKfS0_Pfiiiii_param_0,
	.param .u64 .ptr .align 1 _Z25fusedConvBiasReLU_sharedKPKfS0_Pfiiiii_param_1,
	.param .u64 .ptr .align 1 _Z25fusedConvBiasReLU_sharedKPKfS0_Pfiiiii_param_2,
	.param .u32 _Z25fusedConvBiasReLU_sharedKPKfS0_Pfiiiii_param_3,
	.param .u32 _Z25fusedConvBiasReLU_sharedKPKfS0_Pfiiiii_param_4,
	.param .u32 _Z25fusedConvBiasReLU_sharedKPKfS0_Pfiiiii_param_5,
	.param .u32 _Z25fusedConvBiasReLU_sharedKPKfS0_Pfiiiii_param_6,
	.param .u32 _Z25fusedConvBiasReLU_sharedKPKfS0_Pfiiiii_param_7
)
{
	.reg .pred 	%p<54>;
	.reg .b32 	%r<70>;
	.reg .b32 	%f<53>;
	.reg .b64 	%rd<33>;

	ld.param.u64 	%rd9, [_Z25fusedConvBiasReLU_sharedKPKfS0_Pfiiiii_param_0];
	ld.param.u64 	%rd7, [_Z25fusedConvBiasReLU_sharedKPKfS0_Pfiiiii_param_1];
	ld.param.u64 	%rd8, [_Z25fusedConvBiasReLU_sharedKPKfS0_Pfiiiii_param_2];
	ld.param.u32 	%r36, [_Z25fusedConvBiasReLU_sharedKPKfS0_Pfiiiii_param_4];
	ld.param.u32 	%r37, [_Z25fusedConvBiasReLU_sharedKPKfS0_Pfiiiii_param_5];
	ld.param.u32 	%r38, [_Z25fusedConvBiasReLU_sharedKPKfS0_Pfiiiii_param_6];
	ld.param.u32 	%r39, [_Z25fusedConvBiasReLU_sharedKPKfS0_Pfiiiii_param_7];
	cvta.to.global.u64 	%rd1, %rd9;
	mov.u32 	%r40, %ctaid.x;
	mov.u32 	%r1, %ntid.x;
	mov.u32 	%r61, %tid.x;
	mad.lo.s32 	%r3, %r40, %r1, %r61;
	mul.lo.s32 	%r4, %r39, %r38;
	setp.ge.s32 	%p6, %r3, %r4;
	@%p6 bra 	$L__BB3_26;
	div.s32 	%r6, %r3, %r39;
	mul.lo.s32 	%r41, %r6, %r39;
	sub.s32 	%r5, %r3, %r41;
	mov.u32 	%r7, %ctaid.y;
	mov.u32 	%r8, %ctaid.z;
	mul.lo.s32 	%r9, %r36, 9;
	setp.ge.s32 	%p7, %r61, %r9;
	@%p7 bra 	$L__BB3_4;
	mul.lo.s32 	%r10, %r9, %r7;
	cvta.to.global.u64 	%rd2, %rd7;
$L__BB3_3:
	add.s32 	%r42, %r61, %r10;
	mul.wide.s32 	%rd10, %r42, 4;
	add.s64 	%rd11, %rd2, %rd10;
	ld.global.nc.f32 	%f22, [%rd11];
	shl.b32 	%r43, %r61, 2;
	mov.u32 	%r44, sK;
	add.s32 	%r45, %r44, %r43;
	st.shared.f32 	[%r45], %f22;
	add.s32 	%r61, %r61, %r1;
	setp.lt.s32 	%p8, %r61, %r9;
	@%p8 bra 	$L__BB3_3;
$L__BB3_4:
	bar.sync 	0;
	mul.wide.u32 	%rd12, %r7, 4;
	mov.u64 	%rd13, d_b;
	add.s64 	%rd14, %rd13, %rd12;
	ld.const.f32 	%f43, [%rd14];
	setp.lt.s32 	%p9, %r36, 1;
	@%p9 bra 	$L__BB3_25;
	setp.gt.s32 	%p10, %r6, 0;
	setp.le.s32 	%p11, %r6, %r38;
	setp.gt.s32 	%p12, %r5, 0;
	setp.gt.s32 	%p13, %r39, -1;
	and.pred  	%p14, %p12, %p13;
	or.b32  	%r47, %r39, %r5;
	setp.gt.s32 	%p15, %r47, -1;
	add.s32 	%r48, %r5, 1;
	setp.gt.s32 	%p16, %r5, -2;
	setp.lt.s32 	%p17, %r48, %r39;
	and.pred  	%p18, %p16, %p17;
	and.pred  	%p19, %p18, %p10;
	and.pred  	%p1, %p19, %p11;
	setp.gt.s32 	%p20, %r6, -1;
	setp.lt.s32 	%p21, %r6, %r38;
	and.pred  	%p22, %p18, %p20;
	and.pred  	%p2, %p22, %p21;
	add.s32 	%r49, %r6, 1;
	setp.gt.s32 	%p23, %r6, -2;
	setp.lt.s32 	%p24, %r49, %r38;
	and.pred  	%p25, %p14, %p23;
	and.pred  	%p3, %p25, %p24;
	and.pred  	%p26, %p15, %p23;
	and.pred  	%p4, %p26, %p24;
	and.pred  	%p27, %p18, %p23;
	and.pred  	%p5, %p27, %p24;
	mul.lo.s32 	%r50, %r8, %r38;
	mad.lo.s32 	%r51, %r50, %r36, %r6;
	add.s32 	%r52, %r51, -1;
	mul.lo.s32 	%r68, %r39, %r52;
	add.s32 	%r69, %r5, %r68;
	mul.lo.s32 	%r64, %r39, %r51;
	add.s32 	%r66, %r64, %r39;
	add.s32 	%r67, %r5, %r66;
	add.s32 	%r65, %r5, %r64;
	mov.u32 	%r53, sK;
	add.s32 	%r62, %r53, 16;
	neg.s32 	%r63, %r36;
	cvt.s64.s32 	%rd3, %r5;
	not.pred 	%p40, %p1;
	not.pred 	%p49, %p2;
	not.pred 	%p50, %p3;
	not.pred 	%p51, %p4;
	not.pred 	%p52, %p5;
$L__BB3_6:
	cvt.s64.s32 	%rd15, %r68;
	add.s64 	%rd16, %rd3, %rd15;
	shl.b64 	%rd17, %rd16, 2;
	add.s64 	%rd4, %rd1, %rd17;
	setp.lt.s32 	%p28, %r5, 1;
	setp.lt.s32 	%p29, %r39, 0;
	or.pred  	%p30, %p28, %p29;
	setp.lt.s32 	%p31, %r6, 1;
	or.pred  	%p32, %p30, %p31;
	setp.gt.s32 	%p33, %r6, %r38;
	or.pred  	%p34, %p32, %p33;
	@%p34 bra 	$L__BB3_8;
	ld.global.nc.f32 	%f23, [%rd4+-4];
	ld.shared.f32 	%f24, [%r62+-16];
	fma.rn.f32 	%f43, %f23, %f24, %f43;
$L__BB3_8:
	or.b32  	%r54, %r39, %r5;
	setp.lt.s32 	%p35, %r54, 0;
	setp.lt.s32 	%p36, %r6, 1;
	or.pred  	%p37, %p35, %p36;
	setp.gt.s32 	%p38, %r6, %r38;
	or.pred  	%p39, %p37, %p38;
	@%p39 bra 	$L__BB3_10;
	mul.wide.s32 	%rd18, %r69, 4;
	add.s64 	%rd19, %rd1, %rd18;
	ld.global.nc.f32 	%f25, [%rd19];
	ld.shared.f32 	%f26, [%r62+-12];
	fma.rn.f32 	%f43, %f25, %f26, %f43;
$L__BB3_10:
	@%p40 bra 	$L__BB3_12;
	ld.global.nc.f32 	%f27, [%rd4+4];
	ld.shared.f32 	%f28, [%r62+-8];
	fma.rn.f32 	%f43, %f27, %f28, %f43;
$L__BB3_12:
	cvt.s64.s32 	%rd20, %r64;
	add.s64 	%rd21, %rd3, %rd20;
	shl.b64 	%rd22, %rd21, 2;
	add.s64 	%rd5, %rd1, %rd22;
	setp.lt.s32 	%p41, %r5, 1;
	or.b32  	%r55, %r39, %r6;
	setp.lt.s32 	%p42, %r55, 0;
	or.pred  	%p43, %p41, %p42;
	setp.ge.s32 	%p44, %r6, %r38;
	or.pred  	%p45, %p43, %p44;
	@%p45 bra 	$L__BB3_14;
	ld.global.nc.f32 	%f29, [%rd5+-4];
	ld.shared.f32 	%f30, [%r62+-4];
	fma.rn.f32 	%f43, %f29, %f30, %f43;
$L__BB3_14:
	or.b32  	%r56, %r5, %r6;
	or.b32  	%r57, %r39, %r56;
	setp.lt.s32 	%p46, %r57, 0;
	setp.ge.s32 	%p47, %r6, %r38;
	or.pred  	%p48, %p46, %p47;
	@%p48 bra 	$L__BB3_16;
	mul.wide.s32 	%rd23, %r65, 4;
	add.s64 	%rd24, %rd1, %rd23;
	ld.global.nc.f32 	%f31, [%rd24];
	ld.shared.f32 	%f32, [%r62];
	fma.rn.f32 	%f43, %f31, %f32, %f43;
$L__BB3_16:
	@%p49 bra 	$L__BB3_18;
	ld.global.nc.f32 	%f33, [%rd5+4];
	ld.shared.f32 	%f34, [%r62+4];
	fma.rn.f32 	%f43, %f33, %f34, %f43;
$L__BB3_18:
	cvt.s64.s32 	%rd25, %r66;
	add.s64 	%rd26, %rd3, %rd25;
	shl.b64 	%rd27, %rd26, 2;
	add.s64 	%rd6, %rd1, %rd27;
	@%p50 bra 	$L__BB3_20;
	ld.global.nc.f32 	%f35, [%rd6+-4];
	ld.shared.f32 	%f36, [%r62+8];
	fma.rn.f32 	%f43, %f35, %f36, %f43;
$L__BB3_20:
	@%p51 bra 	$L__BB3_22;
	mul.wide.s32 	%rd28, %r67, 4;
	add.s64 	%rd29, %rd1, %rd28;
	ld.global.nc.f32 	%f37, [%rd29];
	ld.shared.f32 	%f38, [%r62+12];
	fma.rn.f32 	%f43, %f37, %f38, %f43;
$L__BB3_22:
	@%p52 bra 	$L__BB3_24;
	ld.global.nc.f32 	%f39, [%rd6+4];
	ld.shared.f32 	%f40, [%r62+16];
	fma.rn.f32 	%f43, %f39, %f40, %f43;
$L__BB3_24:
	add.s32 	%r69, %r69, %r4;
	add.s32 	%r68, %r68, %r4;
	add.s32 	%r67, %r67, %r4;
	add.s32 	%r66, %r66, %r4;
	add.s32 	%r65, %r65, %r4;
	add.s32 	%r64, %r64, %r4;
	add.s32 	%r63, %r63, 1;
	setp.ne.s32 	%p53, %r63, 0;
	add.s32 	%r62, %r62, 36;
	@%p53 bra 	$L__BB3_6;
$L__BB3_25:
	max.f32 	%f41, %f43, 0f00000000;
	mad.lo.s32 	%r58, %r37, %r8, %r7;
	mad.lo.s32 	%r59, %r58, %r38, %r6;
	mad.lo.s32 	%r60, %r59, %r39, %r5;
	cvta.to.global.u64 	%rd30, %rd8;
	mul.wide.s32 	%rd31, %r60, 4;
	add.s64 	%rd32, %rd30, %rd31;
	st.global.f32 	[%rd32], %f41;
$L__BB3_26:
	ret;

}


// ===== COMPILED SASS (sm_100) =====

	.target	sm_100

	.elftype	@"ET_EXEC"


//--------------------- .note.nv.tkinfo           --------------------------
	.section	.note.nv.tkinfo,"",@"SHT_NOTE"
	.sectionflags	@"SHF_NOTE_NV_TKINFO"
	.tkinfo
        /*0018*/ 	.word	0x00000002
        /*0030*/ 	.string	""
        /*0030*/ 	.string	"ptxas"
        /*0030*/ 	.string	"Cuda compilation tools, release 13.0, V13.0.88"
        /*0030*/ 	.string	"Build cuda_13.0.r13.0/compiler.36424714_0"
        /*0030*/ 	.string	"-arch sm_100 -m 64 "



//--------------------- .note.nv.cuinfo           --------------------------
	.section	.note.nv.cuinfo,"",@"SHT_NOTE"
	.sectionflags	@"SHF_NOTE_NV_CUINFO"
        /*0018*/ 	.short	0x0002
        /*001a*/ 	.short	0x0064
        /*001c*/ 	.short	0x0082
	.zero		2


//--------------------- .nv.info                  --------------------------
	.section	.nv.info,"",@"SHT_CUDA_INFO"
	.align	4


	//----- nvinfo : EIATTR_REGCOUNT
	.align		4
        /*0000*/ 	.byte	0x04, 0x2f
        /*0002*/ 	.short	(.L_2 - .L_1)
	.align		4
.L_1:
        /*0004*/ 	.word	index@(_Z13conv3x3_densePKfS0_Pfiiiii)
        /*0008*/ 	.word	0x00000020


	//----- nvinfo : EIATTR_FRAME_SIZE
	.align		4
.L_2:
        /*000c*/ 	.byte	0x04, 0x11
        /*000e*/ 	.short	(.L_4 - .L_3)
	.align		4
.L_3:
        /*0010*/ 	.word	index@(_Z13conv3x3_densePKfS0_Pfiiiii)
        /*0014*/ 	.word	0x00000000


	//----- nvinfo : EIATTR_REGCOUNT
	.align		4
.L_4:
        /*0018*/ 	.byte	0x04, 0x2f
        /*001a*/ 	.short	(.L_6 - .L_5)
	.align		4
.L_5:
        /*001c*/ 	.word	index@(_Z6relu4dPfiiii)
        /*0020*/ 	.word	0x0000000c


	//----- nvinfo : EIATTR_FRAME_SIZE
	.align		4
.L_6:
        /*0024*/ 	.byte	0x04, 0x11
        /*0026*/ 	.short	(.L_8 - .L_7)
	.align		4
.L_7:
        /*0028*/ 	.word	index@(_Z6relu4dPfiiii)
        /*002c*/ 	.word	0x00000000


	//----- nvinfo : EIATTR_REGCOUNT
	.align		4
.L_8:
        /*0030*/ 	.byte	0x04, 0x2f
        /*0032*/ 	.short	(.L_10 - .L_9)
	.align		4
.L_9:
        /*0034*/ 	.word	index@(_Z23fusedConvBiasReLU_densePKfS0_Pfiiiii)
        /*0038*/ 	.word	0x00000020


	//----- nvinfo : EIATTR_FRAME_SIZE
	.align		4
.L_10:
        /*003c*/ 	.byte	0x04, 0x11
        /*003e*/ 	.short	(.L_12 - .L_11)
	.align		4
.L_11:
        /*0040*/ 	.word	index@(_Z23fusedConvBiasReLU_densePKfS0_Pfiiiii)
        /*0044*/ 	.word	0x00000000


	//----- nvinfo : EIATTR_REGCOUNT
	.align		4
.L_12:
        /*0048*/ 	.byte	0x04, 0x2f
        /*004a*/ 	.short	(.L_14 - .L_13)
	.align		4
.L_13:
        /*004c*/ 	.word	index@(_Z25fusedConvBiasReLU_sharedKPKfS0_Pfiiiii)
        /*0050*/ 	.word	0x00000020


	//----- nvinfo : EIATTR_FRAME_SIZE
	.align		4
.L_14:
        /*0054*/ 	.byte	0x04, 0x11
        /*0056*/ 	.short	(.L_16 - .L_15)
	.align		4
.L_15:
        /*0058*/ 	.word	index@(_Z25fusedConvBiasReLU_sharedKPKfS0_Pfiiiii)
        /*005c*/ 	.word	0x00000000


	//----- nvinfo : EIATTR_MIN_STACK_SIZE
	.align		4
.L_16:
        /*0060*/ 	.byte	0x04, 0x12
        /*0062*/ 	.short	(.L_18 - .L_17)
	.align		4
.L_17:
        /*0064*/ 	.word	index@(_Z25fusedConvBiasReLU_sharedKPKfS0_Pfiiiii)
        /*0068*/ 	.word	0x00000000


	//----- nvinfo : EIATTR_MIN_STACK_SIZE
	.align		4
.L_18:
        /*006c*/ 	.byte	0x04, 0x12
        /*006e*/ 	.short	(.L_20 - .L_19)
	.align		4
.L_19:
        /*0070*/ 	.word	index@(_Z23fusedConvBiasReLU_densePKfS0_Pfiiiii)
        /*0074*/ 	.word	0x00000000


	//----- nvinfo : EIATTR_MIN_STACK_SIZE
	.align		4
.L_20:
        /*0078*/ 	.byte	0x04, 0x12
        /*007a*/ 	.short	(.L_22 - .L_21)
	.align		4
.L_21:
        /*007c*/ 	.word	index@(_Z6relu4dPfiiii)
        /*0080*/ 	.word	0x00000000


	//----- nvinfo : EIATTR_MIN_STACK_SIZE
	.align		4
.L_22:
        /*0084*/ 	.byte	0x04, 0x12
        /*0086*/ 	.short	(.L_24 - .L_23)
	.align		4
.L_23:
        /*0088*/ 	.word	index@(_Z13conv3x3_densePKfS0_Pfiiiii)
        /*008c*/ 	.word	0x00000000
.L_24:


//--------------------- .nv.compat                --------------------------
	.section	.nv.compat,"",@"SHT_CUDA_COMPAT_INFO"
	.align	4
        /*0000*/ 	.byte	0x02, 0x09, 0x00, 0x00, 0x02, 0x02, 0x01, 0x00, 0x02, 0x05, 0x05, 0x00, 0x03, 0x07, 0x01, 0x01
        /*0010*/ 	.byte	0x02, 0x03, 0x00, 0x00, 0x02, 0x06, 0x01, 0x00, 0x04, 0x0b, 0x08, 0x00, 0x09, 0x00, 0x00, 0x00
        /*0020*/ 	.byte	0x00, 0x00, 0x00, 0x00


//--------------------- .nv.info._Z25fusedConvBiasReLU_sharedKPKfS0_Pfiiiii --------------------------
	.section	.nv.info._Z25fusedConvBiasReLU_sharedKPKfS0_Pfiiiii,"",@"SHT_CUDA_INFO"
	.sectionflags	@""
	.align	4


	//----- nvinfo : EIATTR_CUDA_API_VERSION
	.align		4
        /*0000*/ 	.byte	0x04, 0x37
        /*0002*/ 	.short	(.L_26 - .L_25)
.L_25:
        /*0004*/ 	.word	0x00000082


	//----- nvinfo : EIATTR_KPARAM_INFO
	.align		4
.L_26:
        /*0008*/ 	.byte	0x04, 0x17
        /*000a*/ 	.short	(.L_28 - .L_27)
.L_27:
        /*000c*/ 	.word	0x00000000
        /*0010*/ 	.short	0x0007
        /*0012*/ 	.short	0x0028
        /*0014*/ 	.byte	0x00, 0xf0, 0x11, 0x00


	//----- nvinfo : EIATTR_KPARAM_INFO
	.align		4
.L_28:
        /*0018*/ 	.byte	0x04, 0x17
        /*001a*/ 	.short	(.L_30 - .L_29)
.L_29:
        /*001c*/ 	.word	0x00000000
        /*0020*/ 	.short	0x0006
        /*0022*/ 	.short	0x0024
        /*0024*/ 	.byte	0x00, 0xf0, 0x11, 0x00


	//----- nvinfo : EIATTR_KPARAM_INFO
	.align		4
.L_30:
        /*0028*/ 	.byte	0x04, 0x17
        /*002a*/ 	.short	(.L_32 - .L_31)
.L_31:
        /*002c*/ 	.word	0x00000000
        /*0030*/ 	.short	0x0005
        /*0032*/ 	.short	0x0020
        /*0034*/ 	.byte	0x00, 0xf0, 0x11, 0x00


	//----- nvinfo : EIATTR_KPARAM_INFO
	.align		4
.L_32:
        /*0038*/ 	.byte	0x04, 0x17
        /*003a*/ 	.short	(.L_34 - .L_33)
.L_33:
        /*003c*/ 	.word	0x00000000
        /*0040*/ 	.short	0x0004
        /*0042*/ 	.short	0x001c
        /*0044*/ 	.byte	0x00, 0xf0, 0x11, 0x00


	//----- nvinfo : EIATTR_KPARAM_INFO
	.align		4
.L_34:
        /*0048*/ 	.byte	0x04, 0x17
        /*004a*/ 	.short	(.L_36 - .L_35)
.L_35:
        /*004c*/ 	.word	0x00000000
        /*0050*/ 	.short	0x0003
        /*0052*/ 	.short	0x0018
        /*0054*/ 	.byte	0x00, 0xf0, 0x11, 0x00


	//----- nvinfo : EIATTR_KPARAM_INFO
	.align		4
.L_36:
        /*0058*/ 	.byte	0x04, 0x17
        /*005a*/ 	.short	(.L_38 - .L_37)
.L_37:
        /*005c*/ 	.word	0x00000000
        /*0060*/ 	.short	0x0002
        /*0062*/ 	.short	0x0010
        /*0064*/ 	.byte	0x00, 0xf5, 0x21, 0x00


	//----- nvinfo : EIATTR_KPARAM_INFO
	.align		4
.L_38:
        /*0068*/ 	.byte	0x04, 0x17
        /*006a*/ 	.short	(.L_40 - .L_39)
.L_39:
        /*006c*/ 	.word	0x00000000
        /*0070*/ 	.short	0x0001
        /*0072*/ 	.short	0x0008
        /*0074*/ 	.byte	0x00, 0xf5, 0x21, 0x00


	//----- nvinfo : EIATTR_KPARAM_INFO
	.align		4
.L_40:
        /*0078*/ 	.byte	0x04, 0x17
        /*007a*/ 	.short	(.L_42 - .L_41)
.L_41:
        /*007c*/ 	.word	0x00000000
        /*0080*/ 	.short	0x0000
        /*0082*/ 	.short	0x0000
        /*0084*/ 	.byte	0x00, 0xf5, 0x21, 0x00


	//----- nvinfo : EIATTR_SPARSE_MMA_MASK
	.align		4
.L_42:
        /*0088*/ 	.byte	0x03, 0x50
        /*008a*/ 	.short	0x0000


	//----- nvinfo : EIATTR_MAXREG_COUNT
	.align		4
        /*008c*/ 	.byte	0x03, 0x1b
        /*008e*/ 	.short	0x00ff


	//----- nvinfo : EIATTR_NUM_BARRIERS
	.align		4
        /*0090*/ 	.byte	0x02, 0x4c
        /*0092*/ 	.byte	0x01
	.zero		1


	//----- nvinfo : EIATTR_MERCURY_ISA_VERSION
	.align		4
        /*0094*/ 	.byte	0x03, 0x5f
        /*0096*/ 	.short	0x0101


	//----- nvinfo : EIATTR_VRC_CTA_INIT_COUNT
	.align		4
        /*0098*/ 	.byte	0x02, 0x4a
	.zero		1
	.zero		1


	//----- nvinfo : EIATTR_EXIT_INSTR_OFFSETS
	.align		4
        /*009c*/ 	.byte	0x04, 0x1c
        /*009e*/ 	.short	(.L_44 - .L_43)


	//   ....[0]....
.L_43:
        /*00a0*/ 	.word	0x000000a0


	//   ....[1]....
        /*00a4*/ 	.word	0x00000b50


	//----- nvinfo : EIATTR_CRS_STACK_SIZE
	.align		4
.L_44:
        /*00a8*/ 	.byte	0x04, 0x1e
        /*00aa*/ 	.short	(.L_46 - .L_45)
.L_45:
        /*00ac*/ 	.word	0x00000000


	//----- nvinfo : EIATTR_CBANK_PARAM_SIZE
	.align		4
.L_46:
        /*00b0*/ 	.byte	0x03, 0x19
        /*00b2*/ 	.short	0x002c


	//----- nvinfo : EIATTR_PARAM_CBANK
	.align		4
        /*00b4*/ 	.byte	0x04, 0x0a
        /*00b6*/ 	.short	(.L_48 - .L_47)
	.align		4
.L_47:
        /*00b8*/ 	.word	index@(.nv.constant0._Z25fusedConvBiasReLU_sharedKPKfS0_Pfiiiii)
        /*00bc*/ 	.short	0x0380
        /*00be*/ 	.short	0x002c


	//----- nvinfo : EIATTR_SW_WAR
	.align		4
.L_48:
        /*00c0*/ 	.byte	0x04, 0x36
        /*00c2*/ 	.short	(.L_50 - .L_49)
.L_49:
        /*00c4*/ 	.word	0x00000008
.L_50:


//--------------------- .nv.info._Z23fusedConvBiasReLU_densePKfS0_Pfiiiii --------------------------
	.section	.nv.info._Z23fusedConvBiasReLU_densePKfS0_Pfiiiii,"",@"SHT_CUDA_INFO"
	.sectionflags	@""
	.align	4


	//----- nvinfo : EIATTR_CUDA_API_VERSION
	.align		4
        /*0000*/ 	.byte	0x04, 0x37
        /*0002*/ 	.short	(.L_52 - .L_51)
.L_51:
        /*0004*/ 	.word	0x00000082


	//----- nvinfo : EIATTR_KPARAM_INFO
	.align		4
.L_52:
        /*0008*/ 	.byte	0x04, 0x17
        /*000a*/ 	.short	(.L_54 - .L_53)
.L_53:
        /*000c*/ 	.word	0x00000000
        /*0010*/ 	.short	0x0007
        /*0012*/ 	.short	0x0028
        /*0014*/ 	.byte	0x00, 0xf0, 0x11, 0x00


	//----- nvinfo : EIATTR_KPARAM_INFO
	.align		4
.L_54:
        /*0018*/ 	.byte	0x04, 0x17
        /*001a*/ 	.short	(.L_56 - .L_55)
.L_55:
        /*001c*/ 	.word	0x00000000
        /*0020*/ 	.short	0x0006
        /*0022*/ 	.short	0x0024
        /*0024*/ 	.byte	0x00, 0xf0, 0x11, 0x00


	//----- nvinfo : EIATTR_KPARAM_INFO
	.align		4
.L_56:
        /*0028*/ 	.byte	0x04, 0x17
        /*002a*/ 	.short	(.L_58 - .L_57)
.L_57:
        /*002c*/ 	.word	0x00000000
        /*0030*/ 	.short	0x0005
        /*0032*/ 	.short	0x0020
        /*0034*/ 	.byte	0x00, 0xf0, 0x11, 0x00


	//----- nvinfo : EIATTR_KPARAM_INFO
	.align		4
.L_58:
        /*0038*/ 	.byte	0x04, 0x17
        /*003a*/ 	.short	(.L_60 - .L_59)
.L_59:
        /*003c*/ 	.word	0x00000000
        /*0040*/ 	.short	0x0004
        /*0042*/ 	.short	0x001c
        /*0044*/ 	.byte	0x00, 0xf0, 0x11, 0x00


	//----- nvinfo : EIATTR_KPARAM_INFO
	.align		4
.L_60:
        /*0048*/ 	.byte	0x04, 0x17
        /*004a*/ 	.short	(.L_62 - .L_61)
.L_61:
        /*004c*/ 	.word	0x00000000
        /*0050*/ 	.short	0x0003
        /*0052*/ 	.short	0x0018
        /*0054*/ 	.byte	0x00, 0xf0, 0x11, 0x00


	//----- nvinfo : EIATTR_KPARAM_INFO
	.align		4
.L_62:
        /*0058*/ 	.byte	0x04, 0x17
        /*005a*/ 	.short	(.L_64 - .L_63)
.L_63:
        /*005c*/ 	.word	0x00000000
        /*0060*/ 	.short	0x0002
        /*0062*/ 	.short	0x0010
        /*0064*/ 	.byte	0x00, 0xf5, 0x21, 0x00


	//----- nvinfo : EIATTR_KPARAM_INFO
	.align		4
.L_64:
        /*0068*/ 	.byte	0x04, 0x17
        /*006a*/ 	.short	(.L_66 - .L_65)
.L_65:
        /*006c*/ 	.word	0x00000000
        /*0070*/ 	.short	0x0001
        /*0072*/ 	.short	0x0008
        /*0074*/ 	.byte	0x00, 0xf5, 0x21, 0x00


	//----- nvinfo : EIATTR_KPARAM_INFO
	.align		4
.L_66:
        /*0078*/ 	.byte	0x04, 0x17
        /*007a*/ 	.short	(.L_68 - .L_67)
.L_67:
        /*007c*/ 	.word	0x00000000
        /*0080*/ 	.short	0x0000
        /*0082*/ 	.short	0x0000
        /*0084*/ 	.byte	0x00, 0xf5, 0x21, 0x00


	//----- nvinfo : EIATTR_SPARSE_MMA_MASK
	.align		4
.L_68:
        /*0088*/ 	.byte	0x03, 0x50
        /*008a*/ 	.short	0x0000


	//----- nvinfo : EIATTR_MAXREG_COUNT
	.align		4
        /*008c*/ 	.byte	0x03, 0x1b
        /*008e*/ 	.short	0x00ff


	//----- nvinfo : EIATTR_MERCURY_ISA_VERSION
	.align		4
        /*0090*/ 	.byte	0x03, 0x5f
        /*0092*/ 	.short	0x0101


	//----- nvinfo : EIATTR_VRC_CTA_INIT_COUNT
	.align		4
        /*0094*/ 	.byte	0x02, 0x4a
	.zero		1
	.zero		1


	//----- nvinfo : EIATTR_EXIT_INSTR_OFFSETS
	.align		4
        /*0098*/ 	.byte	0x04, 0x1c
        /*009a*/ 	.short	(.L_70 - .L_69)


	//   ....[0]....
.L_69:
        /*009c*/ 	.word	0x000000a0


	//   ....[1]....
        /*00a0*/ 	.word	0x00000a40


	//----- nvinfo : EIATTR_CBANK_PARAM_SIZE
	.align		4
.L_70:
        /*00a4*/ 	.byte	0x03, 0x19
        /*00a6*/ 	.short	0x002c


	//----- nvinfo : EIATTR_PARAM_CBANK
	.align		4
        /*00a8*/ 	.byte	0x04, 0x0a
        /*00aa*/ 	.short	(.L_72 - .L_71)
	.align		4
.L_71:
        /*00ac*/ 	.word	index@(.nv.constant0._Z23fusedConvBiasReLU_densePKfS0_Pfiiiii)
        /*00b0*/ 	.short	0x0380
        /*00b2*/ 	.short	0x002c


	//----- nvinfo : EIATTR_SW_WAR
	.align		4
.L_72:
        /*00b4*/ 	.byte	0x04, 0x36
        /*00b6*/ 	.short	(.L_74 - .L_73)
.L_73:
        /*00b8*/ 	.word	0x00000008
.L_74:


//--------------------- .nv.info._Z6relu4dPfiiii  --------------------------
	.section	.nv.info._Z6relu4dPfiiii,"",@"SHT_CUDA_INFO"
	.sectionflags	@""
	.align	4


	//----- nvinfo : EIATTR_CUDA_API_VERSION
	.align		4
        /*0000*/ 	.byte	0x04, 0x37
        /*0002*/ 	.short	(.L_76 - .L_75)
.L_75:
        /*0004*/ 	.word	0x00000082


	//----- nvinfo : EIATTR_KPARAM_INFO
	.align		4
.L_76:
        /*0008*/ 	.byte	0x04, 0x17
        /*000a*/ 	.short	(.L_78 - .L_77)
.L_77:
        /*000c*/ 	.word	0x00000000
        /*0010*/ 	.short	0x0004
        /*0012*/ 	.short	0x0014
        /*0014*/ 	.byte	0x00, 0xf0, 0x11, 0x00


	//----- nvinfo : EIATTR_KPARAM_INFO
	.align		4
.L_78:
        /*0018*/ 	.byte	0x04, 0x17
        /*001a*/ 	.short	(.L_80 - .L_79)
.L_79:
        /*001c*/ 	.word	0x00000000
        /*0020*/ 	.short	0x0003
        /*0022*/ 	.short	0x0010
        /*0024*/ 	.byte	0x00, 0xf0, 0x11, 0x00


	//----- nvinfo : EIATTR_KPARAM_INFO
	.align		4
.L_80:
        /*0028*/ 	.byte	0x04, 0x17
        /*002a*/ 	.short	(.L_82 - .L_81)
.L_81:
        /*002c*/ 	.word	0x00000000
        /*0030*/ 	.short	0x0002
        /*0032*/ 	.short	0x000c
        /*0034*/ 	.byte	0x00, 0xf0, 0x11, 0x00


	//----- nvinfo : EIATTR_KPARAM_INFO
	.align		4
.L_82:
        /*0038*/ 	.byte	0x04, 0x17
        /*003a*/ 	.short	(.L_84 - .L_83)
.L_83:
        /*003c*/ 	.word	0x00000000
        /*0040*/ 	.short	0x0001
        /*0042*/ 	.short	0x0008
        /*0044*/ 	.byte	0x00, 0xf0, 0x11, 0x00


	//----- nvinfo : EIATTR_KPARAM_INFO
	.align		4
.L_84:
        /*0048*/ 	.byte	0x04, 0x17
        /*004a*/ 	.short	(.L_86 - .L_85)
.L_85:
        /*004c*/ 	.word	0x00000000
        /*0050*/ 	.short	0x0000
        /*0052*/ 	.short	0x0000
        /*0054*/ 	.byte	0x00, 0xf5, 0x21, 0x00


	//----- nvinfo : EIATTR_SPARSE_MMA_MASK
	.align		4
.L_86:
        /*0058*/ 	.byte	0x03, 0x50
        /*005a*/ 	.short	0x0000


	//----- nvinfo : EIATTR_MAXREG_COUNT
	.align		4
        /*005c*/ 	.byte	0x03, 0x1b
        /*005e*/ 	.short	0x00ff


	//----- nvinfo : EIATTR_MERCURY_ISA_VERSION
	.align		4
        /*0060*/ 	.byte	0x03, 0x5f
        /*0062*/ 	.short	0x0101


	//----- nvinfo : EIATTR_VRC_CTA_INIT_COUNT
	.align		4
        /*0064*/ 	.byte	0x02, 0x4a
	.zero		1
	.zero		1


	//----- nvinfo : EIATTR_EXIT_INSTR_OFFSETS
	.align		4
        /*0068*/ 	.byte	0x04, 0x1c
        /*006a*/ 	.short	(.L_88 - .L_87)


	//   ....[0]....
.L_87:
        /*006c*/ 	.word	0x00000080


	//   ....[1]....
        /*0070*/ 	.word	0x000002f0


	//----- nvinfo : EIATTR_CBANK_PARAM_SIZE
	.align		4
.L_88:
        /*0074*/ 	.byte	0x03, 0x19
        /*0076*/ 	.short	0x0018


	//----- nvinfo : EIATTR_PARAM_CBANK
	.align		4
        /*0078*/ 	.byte	0x04, 0x0a
        /*007a*/ 	.short	(.L_90 - .L_89)
	.align		4
.L_89:
        /*007c*/ 	.word	index@(.nv.constant0._Z6relu4dPfiiii)
        /*0080*/ 	.short	0x0380
        /*0082*/ 	.short	0x0018


	//----- nvinfo : EIATTR_SW_WAR
	.align		4
.L_90:
        /*0084*/ 	.byte	0x04, 0x36
        /*0086*/ 	.short	(.L_92 - .L_91)
.L_91:
        /*0088*/ 	.word	0x00000008
.L_92:


//--------------------- .nv.info._Z13conv3x3_densePKfS0_Pfiiiii --------------------------
	.section	.nv.info._Z13conv3x3_densePKfS0_Pfiiiii,"",@"SHT_CUDA_INFO"
	.sectionflags	@""
	.align	4


	//----- nvinfo : EIATTR_CUDA_API_VERSION
	.align		4
        /*0000*/ 	.byte	0x04, 0x37
        /*0002*/ 	.short	(.L_94 - .L_93)
.L_93:
        /*0004*/ 	.word	0x00000082


	//----- nvinfo : EIATTR_KPARAM_INFO
	.align		4
.L_94:
        /*0008*/ 	.byte	0x04, 0x17
        /*000a*/ 	.short	(.L_96 - .L_95)
.L_95:
        /*000c*/ 	.word	0x00000000
        /*0010*/ 	.short	0x0007
        /*0012*/ 	.short	0x0028
        /*0014*/ 	.byte	0x00, 0xf0, 0x11, 0x00


	//----- nvinfo : EIATTR_KPARAM_INFO
	.align		4
.L_96:
        /*0018*/ 	.byte	0x04, 0x17
        /*001a*/ 	.short	(.L_98 - .L_97)
.L_97:
        /*001c*/ 	.word	0x00000000
        /*0020*/ 	.short	0x0006
        /*0022*/ 	.short	0x0024
        /*0024*/ 	.byte	0x00, 0xf0, 0x11, 0x00


	//----- nvinfo : EIATTR_KPARAM_INFO
	.align		4
.L_98:
        /*0028*/ 	.byte	0x04, 0x17
        /*002a*/ 	.short	(.L_100 - .L_99)
.L_99:
        /*002c*/ 	.word	0x00000000
        /*0030*/ 	.short	0x0005
        /*0032*/ 	.short	0x0020
        /*0034*/ 	.byte	0x00, 0xf0, 0x11, 0x00


	//----- nvinfo : EIATTR_KPARAM_INFO
	.align		4
.L_100:
        /*0038*/ 	.byte	0x04, 0x17
        /*003a*/ 	.short	(.L_102 - .L_101)
.L_101:
        /*003c*/ 	.word	0x00000000
        /*0040*/ 	.short	0x0004
        /*0042*/ 	.short	0x001c
        /*0044*/ 	.byte	0x00, 0xf0, 0x11, 0x00


	//----- nvinfo : EIATTR_KPARAM_INFO
	.align		4
.L_102:
        /*0048*/ 	.byte	0x04, 0x17
        /*004a*/ 	.short	(.L_104 - .L_103)
.L_103:
        /*004c*/ 	.word	0x00000000
        /*0050*/ 	.short	0x0003
        /*0052*/ 	.short	0x0018
        /*0054*/ 	.byte	0x00, 0xf0, 0x11, 0x00


	//----- nvinfo : EIATTR_KPARAM_INFO
	.align		4
.L_104:
        /*0058*/ 	.byte	0x04, 0x17
        /*005a*/ 	.short	(.L_106 - .L_105)
.L_105:
        /*005c*/ 	.word	0x00000000
        /*0060*/ 	.short	0x0002
        /*0062*/ 	.short	0x0010
        /*0064*/ 	.byte	0x00, 0xf5, 0x21, 0x00


	//----- nvinfo : EIATTR_KPARAM_INFO
	.align		4
.L_106:
        /*0068*/ 	.byte	0x04, 0x17
        /*006a*/ 	.short	(.L_108 - .L_107)
.L_107:
        /*006c*/ 	.word	0x00000000
        /*0070*/ 	.short	0x0001
        /*0072*/ 	.short	0x0008
        /*0074*/ 	.byte	0x00, 0xf5, 0x21, 0x00


	//----- nvinfo : EIATTR_KPARAM_INFO
	.align		4
.L_108:
        /*0078*/ 	.byte	0x04, 0x17
        /*007a*/ 	.short	(.L_110 - .L_109)
.L_109:
        /*007c*/ 	.word	0x00000000
        /*0080*/ 	.short	0x0000
        /*0082*/ 	.short	0x0000
        /*0084*/ 	.byte	0x00, 0xf5, 0x21, 0x00


	//----- nvinfo : EIATTR_SPARSE_MMA_MASK
	.align		4
.L_110:
        /*0088*/ 	.byte	0x03, 0x50
        /*008a*/ 	.short	0x0000


	//----- nvinfo : EIATTR_MAXREG_COUNT
	.align		4
        /*008c*/ 	.byte	0x03, 0x1b
        /*008e*/ 	.short	0x00ff


	//----- nvinfo : EIATTR_MERCURY_ISA_VERSION
	.align		4
        /*0090*/ 	.byte	0x03, 0x5f
        /*0092*/ 	.short	0x0101


	//----- nvinfo : EIATTR_VRC_CTA_INIT_COUNT
	.align		4
        /*0094*/ 	.byte	0x02, 0x4a
	.zero		1
	.zero		1


	//----- nvinfo : EIATTR_EXIT_INSTR_OFFSETS
	.align		4
        /*0098*/ 	.byte	0x04, 0x1c
        /*009a*/ 	.short	(.L_112 - .L_111)


	//   ....[0]....
.L_111:
        /*009c*/ 	.word	0x000000a0


	//   ....[1]....
        /*00a0*/ 	.word	0x00000a30


	//----- nvinfo : EIATTR_CBANK_PARAM_SIZE
	.align		4
.L_112:
        /*00a4*/ 	.byte	0x03, 0x19
        /*00a6*/ 	.short	0x002c


	//----- nvinfo : EIATTR_PARAM_CBANK
	.align		4
        /*00a8*/ 	.byte	0x04, 0x0a
        /*00aa*/ 	.short	(.L_114 - .L_113)
	.align		4
.L_113:
        /*00ac*/ 	.word	index@(.nv.constant0._Z13conv3x3_densePKfS0_Pfiiiii)
        /*00b0*/ 	.short	0x0380
        /*00b2*/ 	.short	0x002c


	//----- nvinfo : EIATTR_SW_WAR
	.align		4
.L_114:
        /*00b4*/ 	.byte	0x04, 0x36
        /*00b6*/ 	.short	(.L_116 - .L_115)
.L_115:
        /*00b8*/ 	.word	0x00000008
.L_116:


//--------------------- .nv.callgraph             --------------------------
	.section	.nv.callgraph,"",@"SHT_CUDA_CALLGRAPH"
	.align	4
	.sectionentsize	8
	.align		4
        /*0000*/ 	.word	0x00000000
	.align		4
        /*0004*/ 	.word	0xffffffff
	.align		4
        /*0008*/ 	.word	0x00000000
	.align		4
        /*000c*/ 	.word	0xfffffffe
	.align		4
        /*0010*/ 	.word	0x00000000
	.align		4
        /*0014*/ 	.word	0xfffffffd
	.align		4
        /*0018*/ 	.word	0x00000000
	.align		4
        /*001c*/ 	.word	0xfffffffc


//--------------------- .nv.constant3             --------------------------
	.section	.nv.constant3,"a",@progbits
	.align	4
.nv.constant3:
	.type		d_b,@object
	.size		d_b,(.L_0 - d_b)
d_b:
	.zero		512
.L_0:


//--------------------- .text._Z25fusedConvBiasReLU_sharedKPKfS0_Pfiiiii --------------------------
	.section	.text._Z25fusedConvBiasReLU_sharedKPKfS0_Pfiiiii,"ax",@progbits
	.align	128
        .global         _Z25fusedConvBiasReLU_sharedKPKfS0_Pfiiiii
        .type           _Z25fusedConvBiasReLU_sharedKPKfS0_Pfiiiii,@function
        .size           _Z25fusedConvBiasReLU_sharedKPKfS0_Pfiiiii,(.L_x_13 - _Z25fusedConvBiasReLU_sharedKPKfS0_Pfiiiii)
        .other          _Z25fusedConvBiasReLU_sharedKPKfS0_Pfiiiii,@"STO_CUDA_ENTRY STV_DEFAULT"
_Z25fusedConvBiasReLU_sharedKPKfS0_Pfiiiii:
.text._Z25fusedConvBiasReLU_sharedKPKfS0_Pfiiiii:
[----:B------:R-:W-:Y:S01]  /*0000*/  LDC R1, c[0x0][0x37c] ;  /* 0x0000df00ff017b82 */ /* 0x000fe20000000800 */
[----:B------:R-:W0:Y:S07]  /*0010*/  S2R R11, SR_TID.X ;  /* 0x00000000000b7919 */ /* 0x000e2e0000002100 */
[----:B------:R-:W0:Y:S01]  /*0020*/  S2UR UR4, SR_CTAID.X ;  /* 0x00000000000479c3 */ /* 0x000e220000002500 */
[----:B------:R-:W1:Y:S01]  /*0030*/  LDCU UR6, c[0x0][0x3a8] ;  /* 0x00007500ff0677ac */ /* 0x000e620008000800 */
[----:B------:R-:W2:Y:S06]  /*0040*/  LDCU UR5, c[0x0][0x3a4] ;  /* 0x00007480ff0577ac */ /* 0x000eac0008000800 */
[----:B------:R-:W0:Y:S01]  /*0050*/  LDC R4, c[0x0][0x360] ;  /* 0x0000d800ff047b82 */ /* 0x000e220000000800 */
[----:B-1----:R-:W-:-:S04]  /*0060*/  IMAD.U32 R0, RZ, RZ, UR6 ;  /* 0x00000006ff007e24 */ /* 0x002fc8000f8e00ff */
[----:B--2---:R-:W-:Y:S02]  /*0070*/  IMAD R2, R0, UR5, RZ ;  /* 0x0000000500027c24 */ /* 0x004fe4000f8e02ff */
[----:B0-----:R-:W-:-:S05]  /*0080*/  IMAD R5, R4, UR4, R11 ;  /* 0x0000000404057c24 */ /* 0x001fca000f8e020b */
[----:B------:R-:W-:-:S13]  /*0090*/  ISETP.GE.AND P0, PT, R5, R2, PT ;  /* 0x000000020500720c */ /* 0x000fda0003f06270 */
[----:B------:R-:W-:Y:S05]  /*00a0*/  @P0 EXIT ;  /* 0x000000000000094d */ /* 0x000fea0003800000 */
[----:B------:R-:W-:Y:S01]  /*00b0*/  IABS R8, R0 ;  /* 0x0000000000087213 */ /* 0x000fe20000000000 */
[----:B------:R-:W0:Y:S01]  /*00c0*/  LDC R24, c[0x0][0x39c] ;  /* 0x0000e700ff187b82 */ /* 0x000e220000000800 */
[----:B------:R-:W-:Y:S01]  /*00d0*/  IABS R10, R5 ;  /* 0x00000005000a7213 */ /* 0x000fe20000000000 */
[----:B------:R-:W1:Y:S01]  /*00e0*/  S2R R15, SR_CTAID.Z ;  /* 0x00000000000f7919 */ /* 0x000e620000002700 */
[----:B------:R-:W2:Y:S01]  /*00f0*/  I2F.RP R3, R8 ;  /* 0x0000000800037306 */ /* 0x000ea20000209400 */
[----:B------:R-:W3:Y:S01]  /*0100*/  LDCU.64 UR10, c[0x0][0x358] ;  /* 0x00006b00ff0a77ac */ /* 0x000ee20008000a00 */
[----:B------:R-:W-:Y:S03]  /*0110*/  BSSY.RECONVERGENT B0, `(.L_x_0) ;  /* 0x0000029000007945 */ /* 0x000fe60003800200 */
[----:B------:R-:W4:Y:S03]  /*0120*/  S2UR UR8, SR_CTAID.Y ;  /* 0x00000000000879c3 */ /* 0x000f260000002600 */
[----:B--2---:R-:W2:Y:S02]  /*0130*/  MUFU.RCP R3, R3 ;  /* 0x0000000300037308 */ /* 0x004ea40000001000 */
[----:B--2---:R-:W-:-:S06]  /*0140*/  VIADD R6, R3, 0xffffffe ;  /* 0x0ffffffe03067836 */ /* 0x004fcc0000000000 */
[----:B------:R2:W5:Y:S02]  /*0150*/  F2I.FTZ.U32.TRUNC.NTZ R7, R6 ;  /* 0x0000000600077305 */ /* 0x000564000021f000 */
[----:B--2---:R-:W-:Y:S02]  /*0160*/  IMAD.MOV.U32 R6, RZ, RZ, RZ ;  /* 0x000000ffff067224 */ /* 0x004fe400078e00ff */
[----:B-----5:R-:W-:-:S04]  /*0170*/  IMAD.MOV R9, RZ, RZ, -R7 ;  /* 0x000000ffff097224 */ /* 0x020fc800078e0a07 */
[----:B------:R-:W-:-:S04]  /*0180*/  IMAD R9, R9, R8, RZ ;  /* 0x0000000809097224 */ /* 0x000fc800078e02ff */
[----:B------:R-:W-:Y:S01]  /*0190*/  IMAD.HI.U32 R7, R7, R9, R6 ;  /* 0x0000000907077227 */ /* 0x000fe200078e0006 */
[----:B------:R-:W-:-:S03]  /*01a0*/  LOP3.LUT R6, R5, R0, RZ, 0x3c, !PT ;  /* 0x0000000005067212 */ /* 0x000fc600078e3cff */
[----:B------:R-:W-:Y:S01]  /*01b0*/  IMAD.MOV.U32 R9, RZ, RZ, R10 ;  /* 0x000000ffff097224 */ /* 0x000fe200078e000a */
[----:B------:R-:W-:Y:S01]  /*01c0*/  ISETP.GE.AND P2, PT, R6, RZ, PT ;  /* 0x000000ff0600720c */ /* 0x000fe20003f46270 */
[----:B0-----:R-:W-:Y:S02]  /*01d0*/  IMAD R10, R24, 0x9, RZ ;  /* 0x00000009180a7824 */ /* 0x001fe400078e02ff */
[----:B------:R-:W-:-:S04]  /*01e0*/  IMAD.HI.U32 R3, R7, R9, RZ ;  /* 0x0000000907037227 */ /* 0x000fc800078e00ff */
[----:B------:R-:W-:-:S04]  /*01f0*/  IMAD.MOV R7, RZ, RZ, -R3 ;  /* 0x000000ffff077224 */ /* 0x000fc800078e0a03 */
[----:B------:R-:W-:-:S05]  /*0200*/  IMAD R7, R8, R7, R9 ;  /* 0x0000000708077224 */ /* 0x000fca00078e0209 */
[----:B------:R-:W-:-:S13]  /*0210*/  ISETP.GT.U32.AND P1, PT, R8, R7, PT ;  /* 0x000000070800720c */ /* 0x000fda0003f24070 */
[----:B------:R-:W-:Y:S02]  /*0220*/  @!P1 IMAD.IADD R7, R7, 0x1, -R8 ;  /* 0x0000000107079824 */ /* 0x000fe400078e0a08 */
[----:B------:R-:W-:Y:S01]  /*0230*/  @!P1 VIADD R3, R3, 0x1 ;  /* 0x0000000103039836 */ /* 0x000fe20000000000 */
[----:B------:R-:W-:Y:S02]  /*0240*/  ISETP.NE.AND P1, PT, R0, RZ, PT ;  /* 0x000000ff0000720c */ /* 0x000fe40003f25270 */
[----:B------:R-:W-:-:S13]  /*0250*/  ISETP.GE.U32.AND P0, PT, R7, R8, PT ;  /* 0x000000080700720c */ /* 0x000fda0003f06070 */
[----:B------:R-:W-:Y:S01]  /*0260*/  @P0 VIADD R3, R3, 0x1 ;  /* 0x0000000103030836 */ /* 0x000fe20000000000 */
[----:B------:R-:W-:-:S03]  /*0270*/  ISETP.GE.AND P0, PT, R11, R10, PT ;  /* 0x0000000a0b00720c */ /* 0x000fc60003f06270 */
[----:B------:R-:W-:Y:S01]  /*0280*/  @!P2 IMAD.MOV R3, RZ, RZ, -R3 ;  /* 0x000000ffff03a224 */ /* 0x000fe200078e0a03 */
[----:B------:R-:W-:-:S05]  /*0290*/  @!P1 LOP3.LUT R3, RZ, R0, RZ, 0x33, !PT ;  /* 0x00000000ff039212 */ /* 0x000fca00078e33ff */
[----:B------:R-:W-:-:S04]  /*02a0*/  IMAD.MOV R6, RZ, RZ, -R3 ;  /* 0x000000ffff067224 */ /* 0x000fc800078e0a03 */
[----:B------:R-:W-:Y:S01]  /*02b0*/  IMAD R5, R0, R6, R5 ;  /* 0x0000000600057224 */ /* 0x000fe200078e0205 */
[----:B-1-34-:R-:W-:Y:S06]  /*02c0*/  @P0 BRA `(.L_x_1) ;  /* 0x0000000000340947 */ /* 0x01afec0003800000 */
[----:B------:R-:W0:Y:S01]  /*02d0*/  S2R R9, SR_CgaCtaId ;  /* 0x0000000000097919 */ /* 0x000e220000008800 */
[----:B------:R-:W1:Y:S01]  /*02e0*/  LDC.64 R6, c[0x0][0x388] ;  /* 0x0000e200ff067b82 */ /* 0x000e620000000a00 */
[----:B------:R-:W-:Y:S01]  /*02f0*/  MOV R8, 0x400 ;  /* 0x0000040000087802 */ /* 0x000fe20000000f00 */
[----:B------:R-:W-:-:S03]  /*0300*/  IMAD R12, R10, UR8, RZ ;  /* 0x000000080a0c7c24 */ /* 0x000fc6000f8e02ff */
[----:B0-----:R-:W-:-:S07]  /*0310*/  LEA R14, R9, R8, 0x18 ;  /* 0x00000008090e7211 */ /* 0x001fce00078ec0ff */
.L_x_2:
[----:B------:R-:W-:-:S04]  /*0320*/  IMAD.IADD R9, R12, 0x1, R11 ;  /* 0x000000010c097824 */ /* 0x000fc800078e020b */
[----:B01----:R-:W-:-:S06]  /*0330*/  IMAD.WIDE R8, R9, 0x4, R6 ;  /* 0x0000000409087825 */ /* 0x003fcc00078e0206 */
[----:B------:R-:W2:Y:S01]  /*0340*/  LDG.E.CONSTANT R8, desc[UR10][R8.64] ;  /* 0x0000000a08087981 */ /* 0x000ea2000c1e9900 */
[----:B------:R-:W-:Y:S02]  /*0350*/  IMAD R13, R11, 0x4, R14 ;  /* 0x000000040b0d7824 */ /* 0x000fe400078e020e */
[----:B------:R-:W-:-:S05]  /*0360*/  IMAD.IADD R11, R4, 0x1, R11 ;  /* 0x00000001040b7824 */ /* 0x000fca00078e020b */
[----:B------:R-:W-:Y:S01]  /*0370*/  ISETP.GE.AND P0, PT, R11, R10, PT ;  /* 0x0000000a0b00720c */ /* 0x000fe20003f06270 */
[----:B--2---:R0:W-:-:S12]  /*0380*/  STS [R13], R8 ;  /* 0x000000080d007388 */ /* 0x0041d80000000800 */
[----:B------:R-:W-:Y:S05]  /*0390*/  @!P0 BRA `(.L_x_2) ;  /* 0xfffffffc00e08947 */ /* 0x000fea000383ffff */
.L_x_1:
[----:B------:R-:W-:Y:S05]  /*03a0*/  BSYNC.RECONVERGENT B0 ;  /* 0x0000000000007941 */ /* 0x000fea0003800200 */
.L_x_0:
[----:B------:R-:W-:Y:S01]  /*03b0*/  USHF.L.U32 UR4, UR8, 0x2, URZ ;  /* 0x0000000208047899 */ /* 0x000fe200080006ff */
[----:B------:R-:W1:Y:S08]  /*03c0*/  LDC R4, c[0x0][0x3a0] ;  /* 0x0000e800ff047b82 */ /* 0x000e700000000800 */
[----:B------:R-:W-:Y:S01]  /*03d0*/  BAR.SYNC.DEFER_BLOCKING 0x0 ;  /* 0x0000000000007b1d */ /* 0x000fe20000010000 */
[----:B------:R-:W-:-:S07]  /*03e0*/  ISETP.GE.AND P0, PT, R24, 0x1, PT ;  /* 0x000000011800780c */ /* 0x000fce0003f06270 */
[----:B0-----:R-:W0:Y:S01]  /*03f0*/  LDC.64 R12, c[0x0][0x390] ;  /* 0x0000e400ff0c7b82 */ /* 0x001e220000000a00 */
[----:B------:R-:W2:Y:S01]  /*0400*/  LDCU UR4, c[0x3][UR4] ;  /* 0x00c00000040477ac */ /* 0x000ea20008000800 */
[----:B-1----:R-:W-:Y:S02]  /*0410*/  IMAD R4, R15, R4, UR8 ;  /* 0x000000080f047e24 */ /* 0x002fe4000f8e0204 */
[----:B--2---:R-:W-:Y:S02]  /*0420*/  IMAD.U32 R6, RZ, RZ, UR4 ;  /* 0x00000004ff067e24 */ /* 0x004fe4000f8e00ff */
[----:B------:R-:W-:Y:S05]  /*0430*/  @!P0 BRA `(.L_x_3) ;  /* 0x0000000400b08947 */ /* 0x000fea0003800000 */
[----:B------:R-:W-:Y:S01]  /*0440*/  IADD3 R7, PT, PT, R5, 0x1, RZ ;  /* 0x0000000105077810 */ /* 0x000fe20007ffe0ff */
[----:B------:R-:W1:Y:S01]  /*0450*/  S2UR UR6, SR_CgaCtaId ;  /* 0x00000000000679c3 */ /* 0x000e620000008800 */
[----:B------:R-:W-:Y:S01]  /*0460*/  ISETP.GT.AND P0, PT, R0, -0x1, PT ;  /* 0xffffffff0000780c */ /* 0x000fe20003f04270 */
[----:B------:R-:W-:Y:S01]  /*0470*/  UMOV UR4, 0x400 ;  /* 0x0000040000047882 */ /* 0x000fe20000000000 */
[-C--:B------:R-:W-:Y:S01]  /*0480*/  ISETP.GE.AND P3, PT, R7, R0.reuse, PT ;  /* 0x000000000700720c */ /* 0x080fe20003f66270 */
[----:B------:R-:W-:Y:S01]  /*0490*/  IMAD R7, R15, UR5, RZ ;  /* 0x000000050f077c24 */ /* 0x000fe2000f8e02ff */
[----:B------:R-:W-:Y:S01]  /*04a0*/  ISETP.GT.AND P1, PT, R3, -0x2, PT ;  /* 0xfffffffe0300780c */ /* 0x000fe20003f24270 */
[----:B------:R-:W2:Y:S01]  /*04b0*/  LDCU UR7, c[0x0][0x3a4] ;  /* 0x00007480ff0777ac */ /* 0x000ea20008000800 */
[----:B------:R-:W-:Y:S01]  /*04c0*/  LOP3.LUT R8, R5, R0, RZ, 0xfc, !PT ;  /* 0x0000000005087212 */ /* 0x000fe200078efcff */
[----:B------:R-:W-:Y:S01]  /*04d0*/  IMAD R9, R7, R24, R3 ;  /* 0x0000001807097224 */ /* 0x000fe200078e0203 */
[----:B------:R-:W-:Y:S01]  /*04e0*/  ISETP.GT.AND P0, PT, R5, RZ, P0 ;  /* 0x000000ff0500720c */ /* 0x000fe20000704270 */
[----:B------:R-:W3:Y:S01]  /*04f0*/  LDC R7, c[0x0][0x3a8] ;  /* 0x0000ea00ff077b82 */ /* 0x000ee20000000800 */
[----:B------:R-:W-:Y:S01]  /*0500*/  ISETP.GT.AND P1, PT, R8, -0x1, P1 ;  /* 0xffffffff0800780c */ /* 0x000fe20000f24270 */
[----:B------:R-:W-:Y:S01]  /*0510*/  VIADD R8, R3, 0x1 ;  /* 0x0000000103087836 */ /* 0x000fe20000000000 */
[----:B------:R-:W-:Y:S01]  /*0520*/  ISETP.GT.AND P3, PT, R5, -0x2, !P3 ;  /* 0xfffffffe0500780c */ /* 0x000fe20005f64270 */
[----:B------:R-:W-:Y:S01]  /*0530*/  VIADD R11, R9, 0xffffffff ;  /* 0xffffffff090b7836 */ /* 0x000fe20000000000 */
[----:B------:R-:W-:Y:S01]  /*0540*/  ISETP.GT.AND P0, PT, R3, -0x2, P0 ;  /* 0xfffffffe0300780c */ /* 0x000fe20000704270 */
[-C--:B------:R-:W-:Y:S01]  /*0550*/  IMAD R10, R9, R0.reuse, RZ ;  /* 0x00000000090a7224 */ /* 0x080fe200078e02ff */
[----:B------:R-:W-:Y:S01]  /*0560*/  ISETP.GT.AND P4, PT, R3, -0x2, P3 ;  /* 0xfffffffe0300780c */ /* 0x000fe20001f84270 */
[----:B------:R-:W-:Y:S01]  /*0570*/  IMAD.MOV R24, RZ, RZ, -R24 ;  /* 0x000000ffff187224 */ /* 0x000fe200078e0a18 */
[----:B------:R-:W-:Y:S01]  /*0580*/  ISETP.LT.AND P2, PT, R8, UR5, P1 ;  /* 0x0000000508007c0c */ /* 0x000fe20008f41270 */
[----:B------:R-:W-:Y:S01]  /*0590*/  IMAD.IADD R22, R10, 0x1, R0 ;  /* 0x000000010a167824 */ /* 0x000fe200078e0200 */
[C---:B------:R-:W-:Y:S01]  /*05a0*/  ISETP.LT.AND P1, PT, R8.reuse, UR5, P0 ;  /* 0x0000000508007c0c */ /* 0x040fe20008721270 */
[----:B------:R-:W-:Y:S01]  /*05b0*/  IMAD.IADD R25, R5, 0x1, R10 ;  /* 0x0000000105197824 */ /* 0x000fe200078e020a */
[----:B------:R-:W-:Y:S01]  /*05c0*/  ISETP.LT.AND P0, PT, R8, UR5, P4 ;  /* 0x0000000508007c0c */ /* 0x000fe2000a701270 */
[----:B------:R-:W-:Y:S01]  /*05d0*/  IMAD R8, R11, R0, RZ ;  /* 0x000000000b087224 */ /* 0x000fe200078e02ff */
[----:B------:R-:W-:Y:S01]  /*05e0*/  ISETP.GE.AND P4, PT, R0, RZ, PT ;  /* 0x000000ff0000720c */ /* 0x000fe20003f86270 */
[----:B-1----:R-:W-:Y:S01]  /*05f0*/  ULEA UR4, UR6, UR4, 0x18 ;  /* 0x0000000406047291 */ /* 0x002fe2000f8ec0ff */
[----:B------:R-:W-:Y:S01]  /*0600*/  ISETP.GT.AND P5, PT, R3, -0x1, P3 ;  /* 0xffffffff0300780c */ /* 0x000fe20001fa4270 */
[C---:B------:R-:W-:Y:S01]  /*0610*/  IMAD.IADD R23, R5.reuse, 0x1, R8 ;  /* 0x0000000105177824 */ /* 0x040fe200078e0208 */
[C---:B------:R-:W-:Y:S01]  /*0620*/  ISETP.LT.OR P4, PT, R5.reuse, 0x1, !P4 ;  /* 0x000000010500780c */ /* 0x040fe20006781670 */
[----:B------:R-:W-:Y:S01]  /*0630*/  IMAD.IADD R9, R5, 0x1, R22 ;  /* 0x0000000105097824 */ /* 0x000fe200078e0216 */
[C---:B------:R-:W-:Y:S01]  /*0640*/  ISETP.LT.AND P5, PT, R3.reuse, UR5, P5 ;  /* 0x0000000503007c0c */ /* 0x040fe2000afa1270 */
[----:B------:R-:W1:Y:S01]  /*0650*/  LDCU.64 UR12, c[0x0][0x380] ;  /* 0x00007000ff0c77ac */ /* 0x000e620008000a00 */
[----:B------:R-:W-:-:S02]  /*0660*/  ISETP.LT.OR P6, PT, R3, 0x1, P4 ;  /* 0x000000010300780c */ /* 0x000fc400027c1670 */
[C---:B------:R-:W-:Y:S01]  /*0670*/  ISETP.GT.AND P4, PT, R3.reuse, RZ, P3 ;  /* 0x000000ff0300720c */ /* 0x040fe20001f84270 */
[----:B------:R-:W-:Y:S01]  /*0680*/  UIADD3 UR4, UPT, UPT, UR4, 0x10, URZ ;  /* 0x0000001004047890 */ /* 0x000fe2000fffe0ff */
[C---:B------:R-:W-:Y:S02]  /*0690*/  ISETP.GT.OR P3, PT, R3.reuse, UR5, P6 ;  /* 0x0000000503007c0c */ /* 0x040fe4000b764670 */
[----:B------:R-:W-:Y:S02]  /*06a0*/  ISETP.LE.AND P4, PT, R3, UR5, P4 ;  /* 0x0000000503007c0c */ /* 0x000fe4000a783270 */
[----:B--2---:R-:W-:-:S11]  /*06b0*/  SHF.R.S32.HI R11, RZ, 0x1f, R5 ;  /* 0x0000001fff0b7819 */ /* 0x004fd60000011405 */
.L_x_4:
[----:B------:R-:W-:Y:S01]  /*06c0*/  IADD3 R14, P6, PT, R5, R8, RZ ;  /* 0x00000008050e7210 */ /* 0x000fe20007fde0ff */
[----:B---3--:R-:W-:Y:S01]  /*06d0*/  IMAD.MOV.U32 R0, RZ, RZ, R7 ;  /* 0x000000ffff007224 */ /* 0x008fe200078e0007 */
[----:B------:R-:W-:Y:S01]  /*06e0*/  UMOV UR5, UR7 ;  /* 0x0000000700057c82 */ /* 0x000fe20008000000 */
[----:B------:R-:W-:Y:S01]  /*06f0*/  @P5 LDS R28, [UR4+0x4] ;  /* 0x00000404ff1c5984 */ /* 0x000fe20008000800 */
[----:B------:R-:W-:Y:S02]  /*0700*/  LEA.HI.X.SX32 R15, R8, R11, 0x1, P6 ;  /* 0x0000000b080f7211 */ /* 0x000fe400030f0eff */
[----:B-1----:R-:W-:-:S04]  /*0710*/  LEA R18, P6, R14, UR12, 0x2 ;  /* 0x0000000c0e127c11 */ /* 0x002fc8000f8c10ff */
[----:B------:R-:W-:Y:S02]  /*0720*/  LEA.HI.X R19, R14, UR13, R15, 0x2, P6 ;  /* 0x0000000d0e137c11 */ /* 0x000fe4000b0f140f */
[----:B------:R-:W-:Y:S02]  /*0730*/  ISETP.GE.AND P6, PT, R3, 0x1, PT ;  /* 0x000000010300780c */ /* 0x000fe40003fc6270 */
[----:B------:R-:W-:-:S04]  /*0740*/  LOP3.LUT R14, R5, R0, RZ, 0xfc, !PT ;  /* 0x00000000050e7212 */ /* 0x000fc800078efcff */
[----:B------:R-:W-:-:S04]  /*0750*/  ISETP.LT.OR P6, PT, R14, RZ, !P6 ;  /* 0x000000ff0e00720c */ /* 0x000fc800077c1670 */
[----:B------:R-:W-:-:S13]  /*0760*/  ISETP.GT.OR P6, PT, R3, UR5, P6 ;  /* 0x0000000503007c0c */ /* 0x000fda000b7c4670 */
[----:B------:R-:W1:Y:S01]  /*0770*/  @!P6 LDC.64 R14, c[0x0][0x380] ;  /* 0x0000e000ff0eeb82 */ /* 0x000e620000000a00 */
[----:B------:R-:W-:Y:S01]  /*0780*/  @!P6 LDS R20, [UR4+-0xc] ;  /* 0xfffff404ff14e984 */ /* 0x000fe20008000800 */
[----:B-1----:R-:W-:-:S03]  /*0790*/  @!P6 IMAD.WIDE R16, R23, 0x4, R14 ;  /* 0x000000041710e825 */ /* 0x002fc600078e020e */
[----:B------:R-:W2:Y:S04]  /*07a0*/  @!P3 LDG.E.CONSTANT R15, desc[UR10][R18.64+-0x4] ;  /* 0xfffffc0a120fb981 */ /* 0x000ea8000c1e9900 */
[----:B------:R1:W3:Y:S04]  /*07b0*/  @!P6 LDG.E.CONSTANT R17, desc[UR10][R16.64] ;  /* 0x0000000a1011e981 */ /* 0x0002e8000c1e9900 */
[----:B------:R-:W2:Y:S04]  /*07c0*/  @!P3 LDS R14, [UR4+-0x10] ;  /* 0xfffff004ff0eb984 */ /* 0x000ea80008000800 */
[----:B------:R-:W4:Y:S04]  /*07d0*/  @P4 LDG.E.CONSTANT R19, desc[UR10][R18.64+0x4] ;  /* 0x0000040a12134981 */ /* 0x000f28000c1e9900 */
[----:B-1----:R-:W4:Y:S01]  /*07e0*/  @P4 LDS R16, [UR4+-0x8] ;  /* 0xfffff804ff104984 */ /* 0x002f220008000800 */
[----:B--2---:R-:W-:-:S04]  /*07f0*/  @!P3 FFMA R6, R15, R14, R6 ;  /* 0x0000000e0f06b223 */ /* 0x004fc80000000006 */
[----:B---3--:R-:W-:Y:S01]  /*0800*/  @!P6 FFMA R6, R17, R20, R6 ;  /* 0x000000141106e223 */ /* 0x008fe20000000006 */
[----:B------:R-:W-:Y:S02]  /*0810*/  IADD3 R15, P6, PT, R5, R10, RZ ;  /* 0x0000000a050f7210 */ /* 0x000fe40007fde0ff */
[----:B------:R-:W-:Y:S02]  /*0820*/  LOP3.LUT R20, R3, R0, RZ, 0xfc, !PT ;  /* 0x0000000003147212 */ /* 0x000fe400078efcff */
[----:B------:R-:W-:Y:S02]  /*0830*/  LEA.HI.X.SX32 R26, R10, R11, 0x1, P6 ;  /* 0x0000000b0a1a7211 */ /* 0x000fe400030f0eff */
[----:B------:R-:W-:-:S04]  /*0840*/  LEA R14, P6, R15, UR12, 0x2 ;  /* 0x0000000c0f0e7c11 */ /* 0x000fc8000f8c10ff */
[----:B------:R-:W-:Y:S02]  /*0850*/  LEA.HI.X R15, R15, UR13, R26, 0x2, P6 ;  /* 0x0000000d0f0f7c11 */ /* 0x000fe4000b0f141a */
[----:B------:R-:W-:-:S04]  /*0860*/  ISETP.GE.AND P6, PT, R20, RZ, PT ;  /* 0x000000ff1400720c */ /* 0x000fc80003fc6270 */
[----:B------:R-:W-:-:S04]  /*0870*/  ISETP.LT.OR P6, PT, R5, 0x1, !P6 ;  /* 0x000000010500780c */ /* 0x000fc800077c1670 */
[----:B------:R-:W-:-:S13]  /*0880*/  ISETP.GE.OR P6, PT, R3, UR5, P6 ;  /* 0x0000000503007c0c */ /* 0x000fda000b7c6670 */
[----:B------:R-:W2:Y:S04]  /*0890*/  @!P6 LDG.E.CONSTANT R17, desc[UR10][R14.64+-0x4] ;  /* 0xfffffc0a0e11e981 */ /* 0x000ea8000c1e9900 */
[----:B------:R-:W2:Y:S01]  /*08a0*/  @!P6 LDS R20, [UR4+-0x4] ;  /* 0xfffffc04ff14e984 */ /* 0x000ea20008000800 */
[----:B----4-:R-:W-:Y:S01]  /*08b0*/  @P4 FFMA R6, R19, R16, R6 ;  /* 0x0000001013064223 */ /* 0x010fe20000000006 */
[----:B------:R-:W-:Y:S02]  /*08c0*/  LOP3.LUT R18, R0, R5, R3, 0xfe, !PT ;  /* 0x0000000500127212 */ /* 0x000fe400078efe03 */
[----:B------:R-:W3:Y:S01]  /*08d0*/  @P5 LDG.E.CONSTANT R15, desc[UR10][R14.64+0x4] ;  /* 0x0000040a0e0f5981 */ /* 0x000ee2000c1e9900 */
[----:B--2---:R-:W-:Y:S01]  /*08e0*/  @!P6 FFMA R6, R17, R20, R6 ;  /* 0x000000141106e223 */ /* 0x004fe20000000006 */
[----:B------:R-:W-:-:S04]  /*08f0*/  IADD3 R17, P6, PT, R5, R22, RZ ;  /* 0x0000001605117210 */ /* 0x000fc80007fde0ff */
[----:B------:R-:W-:Y:S02]  /*0900*/  LEA.HI.X.SX32 R20, R22, R11, 0x1, P6 ;  /* 0x0000000b16147211 */ /* 0x000fe400030f0eff */
[----:B------:R-:W-:-:S04]  /*0910*/  LEA R16, P6, R17, UR12, 0x2 ;  /* 0x0000000c11107c11 */ /* 0x000fc8000f8c10ff */
[----:B------:R-:W-:Y:S02]  /*0920*/  LEA.HI.X R17, R17, UR13, R20, 0x2, P6 ;  /* 0x0000000d11117c11 */ /* 0x000fe4000b0f1414 */
[----:B------:R-:W-:Y:S01]  /*0930*/  ISETP.GE.AND P6, PT, R3, UR5, PT ;  /* 0x0000000503007c0c */ /* 0x000fe2000bfc6270 */
[----:B------:R-:W1:Y:S02]  /*0940*/  @P2 LDC.64 R20, c[0x0][0x380] ;  /* 0x0000e000ff142b82 */ /* 0x000e640000000a00 */
[----:B------:R-:W2:Y:S01]  /*0950*/  @P1 LDG.E.CONSTANT R27, desc[UR10][R16.64+-0x4] ;  /* 0xfffffc0a101b1981 */ /* 0x000ea2000c1e9900 */
[----:B------:R-:W-:-:S03]  /*0960*/  ISETP.LT.OR P6, PT, R18, RZ, P6 ;  /* 0x000000ff1200720c */ /* 0x000fc600037c1670 */
[----:B------:R-:W4:Y:S10]  /*0970*/  @P0 LDG.E.CONSTANT R29, desc[UR10][R16.64+0x4] ;  /* 0x0000040a101d0981 */ /* 0x000f34000c1e9900 */
[----:B------:R-:W5:Y:S01]  /*0980*/  @!P6 LDC.64 R18, c[0x0][0x380] ;  /* 0x0000e000ff12eb82 */ /* 0x000f620000000a00 */
[----:B------:R-:W0:Y:S01]  /*0990*/  @!P6 LDS R26, [UR4] ;  /* 0x00000004ff1ae984 */ /* 0x000e220008000800 */
[----:B-----5:R-:W-:-:S06]  /*09a0*/  @!P6 IMAD.WIDE R18, R25, 0x4, R18 ;  /* 0x000000041912e825 */ /* 0x020fcc00078e0212 */
[----:B------:R5:W0:Y:S01]  /*09b0*/  @!P6 LDG.E.CONSTANT R19, desc[UR10][R18.64] ;  /* 0x0000000a1213e981 */ /* 0x000a22000c1e9900 */
[----:B-1----:R-:W-:-:S06]  /*09c0*/  @P2 IMAD.WIDE R20, R9, 0x4, R20 ;  /* 0x0000000409142825 */ /* 0x002fcc00078e0214 */
[----:B------:R-:W4:Y:S04]  /*09d0*/  @P2 LDG.E.CONSTANT R21, desc[UR10][R20.64] ;  /* 0x0000000a14152981 */ /* 0x000f28000c1e9900 */
[----:B-----5:R-:W-:Y:S01]  /*09e0*/  @P2 LDS R18, [UR4+0xc] ;  /* 0x00000c04ff122984 */ /* 0x020fe20008000800 */
[----:B------:R-:W-:Y:S01]  /*09f0*/  IADD3 R24, PT, PT, R24, 0x1, RZ ;  /* 0x0000000118187810 */ /* 0x000fe20007ffe0ff */
[C---:B------:R-:W-:Y:S02]  /*0a00*/  IMAD.IADD R8, R2.reuse, 0x1, R8 ;  /* 0x0000000102087824 */ /* 0x040fe400078e0208 */
[C---:B------:R-:W-:Y:S02]  /*0a10*/  IMAD.IADD R22, R2.reuse, 0x1, R22 ;  /* 0x0000000102167824 */ /* 0x040fe400078e0216 */
[----:B------:R-:W-:-:S02]  /*0a20*/  IMAD.IADD R10, R2, 0x1, R10 ;  /* 0x00000001020a7824 */ /* 0x000fc400078e020a */
[C---:B------:R-:W-:Y:S02]  /*0a30*/  IMAD.IADD R9, R2.reuse, 0x1, R9 ;  /* 0x0000000102097824 */ /* 0x040fe400078e0209 */
[C---:B------:R-:W-:Y:S02]  /*0a40*/  IMAD.IADD R25, R2.reuse, 0x1, R25 ;  /* 0x0000000102197824 */ /* 0x040fe400078e0219 */
[----:B------:R-:W-:Y:S02]  /*0a50*/  IMAD.IADD R23, R2, 0x1, R23 ;  /* 0x0000000102177824 */ /* 0x000fe400078e0217 */
[----:B0-----:R-:W-:Y:S02]  /*0a60*/  @!P6 FFMA R6, R19, R26, R6 ;  /* 0x0000001a1306e223 */ /* 0x001fe40000000006 */
[----:B------:R-:W2:Y:S04]  /*0a70*/  @P1 LDS R26, [UR4+0x8] ;  /* 0x00000804ff1a1984 */ /* 0x000ea80008000800 */
[----:B------:R-:W0:Y:S01]  /*0a80*/  @P0 LDS R19, [UR4+0x10] ;  /* 0x00001004ff130984 */ /* 0x000e220008000800 */
[----:B------:R-:W-:Y:S01]  /*0a90*/  ISETP.NE.AND P6, PT, R24, RZ, PT ;  /* 0x000000ff1800720c */ /* 0x000fe20003fc5270 */
[----:B---3--:R-:W-:Y:S01]  /*0aa0*/  @P5 FFMA R6, R15, R28, R6 ;  /* 0x0000001c0f065223 */ /* 0x008fe20000000006 */
[----:B------:R-:W-:-:S03]  /*0ab0*/  UIADD3 UR4, UPT, UPT, UR4, 0x24, URZ ;  /* 0x0000002404047890 */ /* 0x000fc6000fffe0ff */
[----:B--2---:R-:W-:-:S04]  /*0ac0*/  @P1 FFMA R6, R27, R26, R6 ;  /* 0x0000001a1b061223 */ /* 0x004fc80000000006 */
[----:B----4-:R-:W-:-:S04]  /*0ad0*/  @P2 FFMA R6, R21, R18, R6 ;  /* 0x0000001215062223 */ /* 0x010fc80000000006 */
[----:B0-----:R-:W-:Y:S01]  /*0ae0*/  @P0 FFMA R6, R29, R19, R6 ;  /* 0x000000131d060223 */ /* 0x001fe20000000006 */
[----:B------:R-:W-:Y:S06]  /*0af0*/  @P6 BRA `(.L_x_4) ;  /* 0xfffffff800f06947 */ /* 0x000fec000383ffff */
.L_x_3:
[----:B------:R-:W-:Y:S01]  /*0b00*/  IMAD R4, R4, UR5, R3 ;  /* 0x0000000504047c24 */ /* 0x000fe2000f8e0203 */
[----:B------:R-:W-:-:S03]  /*0b10*/  FMNMX R3, RZ, R6, !PT ;  /* 0x00000006ff037209 */ /* 0x000fc60007800000 */
[----:B------:R-:W-:-:S04]  /*0b20*/  IMAD R5, R4, R0, R5 ;  /* 0x0000000004057224 */ /* 0x000fc800078e0205 */
[----:B0-----:R-:W-:-:S05]  /*0b30*/  IMAD.WIDE R12, R5, 0x4, R12 ;  /* 0x00000004050c7825 */ /* 0x001fca00078e020c */
[----:B------:R-:W-:Y:S01]  /*0b40*/  STG.E desc[UR10][R12.64], R3 ;  /* 0x000000030c007986 */ /* 0x000fe2000c10190a */
[----:B------:R-:W-:Y:S05]  /*0b50*/  EXIT ;  /* 0x000000000000794d */ /* 0x000fea0003800000 */
.L_x_5:
[----:B------:R-:W-:-:S00]  /*0b60*/  BRA `(.L_x_5) ;  /* 0xfffffffc00fc7947 */ /* 0x000fc0000383ffff */
[----:B------:R-:W-:-:S00]  /*0b70*/  NOP ;  /* 0x0000000000007918 */ /* 0x000fc00000000000 */
        /* <DEDUP_REMOVED lines=8> */
.L_x_13:


//--------------------- .text._Z23fusedConvBiasReLU_densePKfS0_Pfiiiii --------------------------
	.section	.text._Z23fusedConvBiasReLU_densePKfS0_Pfiiiii,"ax",@progbits
	.align	128
        .global         _Z23fusedConvBiasReLU_densePKfS0_Pfiiiii
        .type           _Z23fusedConvBiasReLU_densePKfS0_Pfiiiii,@function
        .size           _Z23fusedConvBiasReLU_densePKfS0_Pfiiiii,(.L_x_14 - _Z23fusedConvBiasReLU_densePKfS0_Pfiiiii)
        .other          _Z23fusedConvBiasReLU_densePKfS0_Pfiiiii,@"STO_CUDA_ENTRY STV_DEFAULT"
_Z23fusedConvBiasReLU_densePKfS0_Pfiiiii:
.text._Z23fusedConvBiasReLU_densePKfS0_Pfiiiii:
        /* <DEDUP_REMOVED lines=12> */
[----:B------:R-:W0:Y:S01]  /*00c0*/  S2UR UR8, SR_CTAID.Y ;  /* 0x00000000000879c3 */ /* 0x000e220000002600 */
[----:B------:R-:W1:Y:S02]  /*00d0*/  LDCU UR9, c[0x0][0x39c] ;  /* 0x00007380ff0977ac */ /* 0x000e640008000800 */
[----:B------:R-:W2:Y:S01]  /*00e0*/  I2F.RP R0, R9 ;  /* 0x0000000900007306 */ /* 0x000ea20000209400 */
[----:B------:R-:W3:Y:S07]  /*00f0*/  LDCU.64 UR10, c[0x0][0x358] ;  /* 0x00006b00ff0a77ac */ /* 0x000eee0008000a00 */
[----:B--2---:R-:W2:Y:S01]  /*0100*/  MUFU.RCP R0, R0 ;  /* 0x0000000000007308 */ /* 0x004ea20000001000 */
[----:B-1----:R-:W-:-:S02]  /*0110*/  UISETP.GE.AND UP0, UPT, UR9, 0x1, UPT ;  /* 0x000000010900788c */ /* 0x002fc4000bf06270 */
[----:B0-----:R-:W-:Y:S01]  /*0120*/  USHF.L.U32 UR4, UR8, 0x2, URZ ;  /* 0x0000000208047899 */ /* 0x001fe200080006ff */
[----:B--2---:R-:W-:-:S11]  /*0130*/  VIADD R4, R0, 0xffffffe ;  /* 0x0ffffffe00047836 */ /* 0x004fd60000000000 */
[----:B------:R-:W0:Y:S01]  /*0140*/  LDCU UR4, c[0x3][UR4] ;  /* 0x00c00000040477ac */ /* 0x000e220008000800 */
[----:B------:R1:W2:Y:S02]  /*0150*/  F2I.FTZ.U32.TRUNC.NTZ R5, R4 ;  /* 0x0000000400057305 */ /* 0x0002a4000021f000 */
[----:B-1----:R-:W-:Y:S02]  /*0160*/  IMAD.MOV.U32 R4, RZ, RZ, RZ ;  /* 0x000000ffff047224 */ /* 0x002fe400078e00ff */
[----:B--2---:R-:W-:-:S04]  /*0170*/  IMAD.MOV R6, RZ, RZ, -R5 ;  /* 0x000000ffff067224 */ /* 0x004fc800078e0a05 */
[----:B------:R-:W-:Y:S01]  /*0180*/  IMAD R11, R6, R9, RZ ;  /* 0x00000009060b7224 */ /* 0x000fe200078e02ff */
[----:B------:R-:W-:-:S03]  /*0190*/  IABS R6, R7 ;  /* 0x0000000700067213 */ /* 0x000fc60000000000 */
[----:B------:R-:W-:Y:S02]  /*01a0*/  IMAD.HI.U32 R5, R5, R11, R4 ;  /* 0x0000000b05057227 */ /* 0x000fe400078e0004 */
[----:B------:R-:W1:Y:S04]  /*01b0*/  S2R R4, SR_CTAID.Z ;  /* 0x0000000000047919 */ /* 0x000e680000002700 */
[----:B------:R-:W-:-:S04]  /*01c0*/  IMAD.HI.U32 R5, R5, R6, RZ ;  /* 0x0000000605057227 */ /* 0x000fc800078e00ff */
[----:B------:R-:W-:-:S04]  /*01d0*/  IMAD.MOV R0, RZ, RZ, -R5 ;  /* 0x000000ffff007224 */ /* 0x000fc800078e0a05 */
[----:B------:R-:W-:-:S05]  /*01e0*/  IMAD R0, R9, R0, R6 ;  /* 0x0000000009007224 */ /* 0x000fca00078e0206 */
[----:B------:R-:W-:-:S13]  /*01f0*/  ISETP.GT.U32.AND P1, PT, R9, R0, PT ;  /* 0x000000000900720c */ /* 0x000fda0003f24070 */
[----:B------:R-:W-:Y:S02]  /*0200*/  @!P1 IMAD.IADD R0, R0, 0x1, -R9 ;  /* 0x0000000100009824 */ /* 0x000fe400078e0a09 */
[----:B------:R-:W-:Y:S01]  /*0210*/  @!P1 VIADD R5, R5, 0x1 ;  /* 0x0000000105059836 */ /* 0x000fe20000000000 */
[----:B------:R-:W-:Y:S02]  /*0220*/  ISETP.NE.AND P1, PT, R2, RZ, PT ;  /* 0x000000ff0200720c */ /* 0x000fe40003f25270 */
[----:B------:R-:W-:Y:S02]  /*0230*/  ISETP.GE.U32.AND P0, PT, R0, R9, PT ;  /* 0x000000090000720c */ /* 0x000fe40003f06070 */
[----:B------:R-:W-:-:S04]  /*0240*/  LOP3.LUT R0, R7, R2, RZ, 0x3c, !PT ;  /* 0x0000000207007212 */ /* 0x000fc800078e3cff */
[----:B------:R-:W-:-:S07]  /*0250*/  ISETP.GE.AND P2, PT, R0, RZ, PT ;  /* 0x000000ff0000720c */ /* 0x000fce0003f46270 */
[----:B------:R-:W-:-:S06]  /*0260*/  @P0 VIADD R5, R5, 0x1 ;  /* 0x0000000105050836 */ /* 0x000fcc0000000000 */
[----:B------:R-:W-:Y:S01]  /*0270*/  @!P2 IMAD.MOV R5, RZ, RZ, -R5 ;  /* 0x000000ffff05a224 */ /* 0x000fe200078e0a05 */
[----:B------:R-:W-:-:S05]  /*0280*/  @!P1 LOP3.LUT R5, RZ, R2, RZ, 0x33, !PT ;  /* 0x00000002ff059212 */ /* 0x000fca00078e33ff */
[----:B------:R-:W-:-:S04]  /*0290*/  IMAD.MOV R0, RZ, RZ, -R5 ;  /* 0x000000ffff007224 */ /* 0x000fc800078e0a05 */
[----:B------:R-:W-:Y:S02]  /*02a0*/  IMAD R7, R2, R0, R7 ;  /* 0x0000000002077224 */ /* 0x000fe400078e0207 */
[----:B0-----:R-:W-:Y:S01]  /*02b0*/  IMAD.U32 R0, RZ, RZ, UR4 ;  /* 0x00000004ff007e24 */ /* 0x001fe2000f8e00ff */
[----:B-1-3--:R-:W-:Y:S06]  /*02c0*/  BRA.U !UP0, `(.L_x_6) ;  /* 0x0000000508bc7547 */ /* 0x00afec000b800000 */
[----:B------:R-:W-:Y:S01]  /*02d0*/  VIADD R9, R7, 0x1 ;  /* 0x0000000107097836 */ /* 0x000fe20000000000 */
[----:B------:R-:W-:Y:S01]  /*02e0*/  ISETP.GT.AND P0, PT, R2, -0x1, PT ;  /* 0xffffffff0200780c */ /* 0x000fe20003f04270 */
[----:B------:R-:W0:Y:S01]  /*02f0*/  LDC.64 R14, c[0x0][0x388] ;  /* 0x0000e200ff0e7b82 */ /* 0x000e220000000a00 */
[----:B------:R-:W-:Y:S01]  /*0300*/  ISETP.GT.AND P1, PT, R5, -0x2, PT ;  /* 0xfffffffe0500780c */ /* 0x000fe20003f24270 */
[----:B------:R-:W-:Y:S01]  /*0310*/  IMAD R8, R4, UR5, RZ ;  /* 0x0000000504087c24 */ /* 0x000fe2000f8e02ff */
[-C--:B------:R-:W-:Y:S01]  /*0320*/  LOP3.LUT R6, R7, R2.reuse, RZ, 0xfc, !PT ;  /* 0x0000000207067212 */ /* 0x080fe200078efcff */
[----:B------:R-:W-:Y:S01]  /*0330*/  UIMAD UR4, UR8, UR9, URZ ;  /* 0x00000009080472a4 */ /* 0x000fe2000f8e02ff */
[-C--:B------:R-:W-:Y:S01]  /*0340*/  ISETP.GE.AND P3, PT, R9, R2.reuse, PT ;  /* 0x000000020900720c */ /* 0x080fe20003f66270 */
[----:B------:R-:W-:Y:S01]  /*0350*/  IMAD R9, R8, UR9, R5 ;  /* 0x0000000908097c24 */ /* 0x000fe2000f8e0205 */
[----:B------:R-:W-:Y:S01]  /*0360*/  ISETP.GT.AND P0, PT, R7, RZ, P0 ;  /* 0x000000ff0700720c */ /* 0x000fe20000704270 */
[----:B------:R-:W-:Y:S01]  /*0370*/  UIMAD UR4, UR4, 0x9, URZ ;  /* 0x00000009040478a4 */ /* 0x000fe2000f8e02ff */
[----:B------:R-:W-:Y:S01]  /*0380*/  ISETP.GT.AND P1, PT, R6, -0x1, P1 ;  /* 0xffffffff0600780c */ /* 0x000fe20000f24270 */
[----:B------:R-:W-:Y:S01]  /*0390*/  VIADD R6, R5, 0x1 ;  /* 0x0000000105067836 */ /* 0x000fe20000000000 */
[----:B------:R-:W-:Y:S01]  /*03a0*/  ISETP.GT.AND P3, PT, R7, -0x2, !P3 ;  /* 0xfffffffe0700780c */ /* 0x000fe20005f64270 */
[----:B------:R-:W-:Y:S01]  /*03b0*/  VIADD R11, R9, 0xffffffff ;  /* 0xffffffff090b7836 */ /* 0x000fe20000000000 */
[----:B------:R-:W-:Y:S01]  /*03c0*/  ISETP.GT.AND P0, PT, R5, -0x2, P0 ;  /* 0xfffffffe0500780c */ /* 0x000fe20000704270 */
[-C--:B------:R-:W-:Y:S01]  /*03d0*/  IMAD R26, R9, R2.reuse, RZ ;  /* 0x00000002091a7224 */ /* 0x080fe200078e02ff */
[----:B------:R-:W-:Y:S01]  /*03e0*/  ISETP.GT.AND P4, PT, R5, -0x2, P3 ;  /* 0xfffffffe0500780c */ /* 0x000fe20001f84270 */
[----:B------:R-:W-:Y:S01]  /*03f0*/  IMAD R22, R11, R2, RZ ;  /* 0x000000020b167224 */ /* 0x000fe200078e02ff */
[----:B------:R-:W-:Y:S01]  /*0400*/  ISETP.LT.AND P2, PT, R6, UR5, P1 ;  /* 0x0000000506007c0c */ /* 0x000fe20008f41270 */
[----:B------:R-:W-:Y:S01]  /*0410*/  IMAD.IADD R8, R26, 0x1, R2 ;  /* 0x000000011a087824 */ /* 0x000fe200078e0202 */
[C---:B------:R-:W-:Y:S01]  /*0420*/  ISETP.LT.AND P1, PT, R6.reuse, UR5, P0 ;  /* 0x0000000506007c0c */ /* 0x040fe20008721270 */
[----:B------:R-:W-:Y:S01]  /*0430*/  IMAD.U32 R11, RZ, RZ, UR4 ;  /* 0x00000004ff0b7e24 */ /* 0x000fe2000f8e00ff */
[----:B------:R-:W-:Y:S01]  /*0440*/  ISETP.LT.AND P0, PT, R6, UR5, P4 ;  /* 0x0000000506007c0c */ /* 0x000fe2000a701270 */
[C---:B------:R-:W-:Y:S01]  /*0450*/  IMAD.IADD R9, R7.reuse, 0x1, R26 ;  /* 0x0000000107097824 */ /* 0x040fe200078e021a */
[----:B------:R-:W1:Y:S01]  /*0460*/  LDC R6, c[0x0][0x3a8] ;  /* 0x0000ea00ff067b82 */ /* 0x000e620000000800 */
[----:B------:R-:W-:Y:S01]  /*0470*/  ISETP.GE.AND P4, PT, R2, RZ, PT ;  /* 0x000000ff0200720c */ /* 0x000fe20003f86270 */
[----:B------:R-:W-:Y:S01]  /*0480*/  IMAD.IADD R10, R7, 0x1, R8 ;  /* 0x00000001070a7824 */ /* 0x000fe200078e0208 */
[----:B------:R-:W-:Y:S01]  /*0490*/  ISETP.GT.AND P5, PT, R5, -0x1, P3 ;  /* 0xffffffff0500780c */ /* 0x000fe20001fa4270 */
[C---:B------:R-:W-:Y:S01]  /*04a0*/  IMAD.IADD R24, R7.reuse, 0x1, R22 ;  /* 0x0000000107187824 */ /* 0x040fe200078e0216 */
[----:B------:R-:W-:Y:S01]  /*04b0*/  ISETP.LT.OR P4, PT, R7, 0x1, !P4 ;  /* 0x000000010700780c */ /* 0x000fe20006781670 */
[----:B------:R-:W-:Y:S01]  /*04c0*/  UIADD3 UR7, UPT, UPT, -UR9, URZ, URZ ;  /* 0x000000ff09077290 */ /* 0x000fe2000fffe1ff */
[C---:B------:R-:W-:Y:S01]  /*04d0*/  ISETP.LT.AND P5, PT, R5.reuse, UR5, P5 ;  /* 0x0000000505007c0c */ /* 0x040fe2000afa1270 */
[----:B------:R-:W2:Y:S01]  /*04e0*/  LDCU UR6, c[0x0][0x3a4] ;  /* 0x00007480ff0677ac */ /* 0x000ea20008000800 */
[----:B------:R-:W-:-:S02]  /*04f0*/  ISETP.LT.OR P6, PT, R5, 0x1, P4 ;  /* 0x000000010500780c */ /* 0x000fc400027c1670 */
[C---:B------:R-:W-:Y:S01]  /*0500*/  ISETP.GT.AND P4, PT, R5.reuse, RZ, P3 ;  /* 0x000000ff0500720c */ /* 0x040fe20001f84270 */
[----:B------:R-:W3:Y:S01]  /*0510*/  LDCU.64 UR12, c[0x0][0x380] ;  /* 0x00007000ff0c77ac */ /* 0x000ee20008000a00 */
[C---:B------:R-:W-:Y:S02]  /*0520*/  ISETP.GT.OR P3, PT, R5.reuse, UR5, P6 ;  /* 0x0000000505007c0c */ /* 0x040fe4000b764670 */
[----:B------:R-:W-:-:S13]  /*0530*/  ISETP.LE.AND P4, PT, R5, UR5, P4 ;  /* 0x0000000505007c0c */ /* 0x000fda000a783270 */
.L_x_7:
[----:B------:R-:W-:Y:S01]  /*0540*/  SHF.R.S32.HI R13, RZ, 0x1f, R7 ;  /* 0x0000001fff0d7819 */ /* 0x000fe20000011407 */
[----:B-1----:R-:W-:Y:S01]  /*0550*/  IMAD.MOV.U32 R2, RZ, RZ, R6 ;  /* 0x000000ffff027224 */ /* 0x002fe200078e0006 */
[----:B------:R-:W-:Y:S01]  /*0560*/  IADD3 R12, P6, PT, R7, R22, RZ ;  /* 0x00000016070c7210 */ /* 0x000fe20007fde0ff */
[----:B--2---:R-:W-:Y:S01]  /*0570*/  UMOV UR5, UR6 ;  /* 0x0000000600057c82 */ /* 0x004fe20008000000 */
[----:B0-----:R-:W-:Y:S02]  /*0580*/  IMAD.WIDE.U32 R16, R11, 0x4, R14 ;  /* 0x000000040b107825 */ /* 0x001fe400078e000e */
[----:B------:R-:W-:Y:S02]  /*0590*/  LEA.HI.X.SX32 R13, R22, R13, 0x1, P6 ;  /* 0x0000000d160d7211 */ /* 0x000fe400030f0eff */
[C---:B---3--:R-:W-:Y:S01]  /*05a0*/  LEA R20, P6, R12.reuse, UR12, 0x2 ;  /* 0x0000000c0c147c11 */ /* 0x048fe2000f8c10ff */
[----:B------:R-:W2:Y:S03]  /*05b0*/  @!P3 LDG.E.CONSTANT R18, desc[UR10][R16.64] ;  /* 0x0000000a1012b981 */ /* 0x000ea6000c1e9900 */
[----:B------:R-:W-:Y:S01]  /*05c0*/  LEA.HI.X R21, R12, UR13, R13, 0x2, P6 ;  /* 0x0000000d0c157c11 */ /* 0x000fe2000b0f140d */
[----:B------:R-:W3:Y:S01]  /*05d0*/  @P1 LDG.E.CONSTANT R27, desc[UR10][R16.64+0x18] ;  /* 0x0000180a101b1981 */ /* 0x000ee2000c1e9900 */
[----:B------:R-:W-:-:S02]  /*05e0*/  ISETP.GE.AND P6, PT, R5, 0x1, PT ;  /* 0x000000010500780c */ /* 0x000fc40003fc6270 */
[----:B------:R-:W-:Y:S01]  /*05f0*/  LOP3.LUT R12, R7, R2, RZ, 0xfc, !PT ;  /* 0x00000002070c7212 */ /* 0x000fe200078efcff */
[----:B------:R-:W2:Y:S03]  /*0600*/  @!P3 LDG.E.CONSTANT R19, desc[UR10][R20.64+-0x4] ;  /* 0xfffffc0a1413b981 */ /* 0x000ea6000c1e9900 */
[----:B------:R-:W-:-:S04]  /*0610*/  ISETP.LT.OR P6, PT, R12, RZ, !P6 ;  /* 0x000000ff0c00720c */ /* 0x000fc800077c1670 */
[----:B------:R-:W-:Y:S02]  /*0620*/  ISETP.GT.OR P6, PT, R5, UR5, P6 ;  /* 0x0000000505007c0c */ /* 0x000fe4000b7c4670 */
[----:B------:R-:W-:Y:S01]  /*0630*/  SHF.R.S32.HI R25, RZ, 0x1f, R7 ;  /* 0x0000001fff197819 */ /* 0x000fe20000011407 */
[----:B------:R-:W4:Y:S10]  /*0640*/  @P4 LDG.E.CONSTANT R21, desc[UR10][R20.64+0x4] ;  /* 0x0000040a14154981 */ /* 0x000f34000c1e9900 */
[----:B------:R-:W0:Y:S01]  /*0650*/  @!P6 LDC.64 R12, c[0x0][0x380] ;  /* 0x0000e000ff0ceb82 */ /* 0x000e220000000a00 */
[----:B------:R-:W5:Y:S01]  /*0660*/  @!P6 LDG.E.CONSTANT R23, desc[UR10][R16.64+0x4] ;  /* 0x0000040a1017e981 */ /* 0x000f62000c1e9900 */
[----:B0-----:R-:W-:-:S06]  /*0670*/  @!P6 IMAD.WIDE R12, R24, 0x4, R12 ;  /* 0x00000004180ce825 */ /* 0x001fcc00078e020c */
[----:B------:R-:W5:Y:S04]  /*0680*/  @!P6 LDG.E.CONSTANT R13, desc[UR10][R12.64] ;  /* 0x0000000a0c0de981 */ /* 0x000f68000c1e9900 */
[----:B------:R-:W4:Y:S01]  /*0690*/  @P4 LDG.E.CONSTANT R12, desc[UR10][R16.64+0x8] ;  /* 0x0000080a100c4981 */ /* 0x000f22000c1e9900 */
[----:B--2---:R-:W-:-:S04]  /*06a0*/  @!P3 FFMA R0, R19, R18, R0 ;  /* 0x000000121300b223 */ /* 0x004fc80000000000 */
[----:B-----5:R-:W-:Y:S01]  /*06b0*/  @!P6 FFMA R0, R13, R23, R0 ;  /* 0x000000170d00e223 */ /* 0x020fe20000000000 */
        /* <DEDUP_REMOVED lines=9> */
[----:B------:R-:W2:Y:S01]  /*0750*/  @!P6 LDG.E.CONSTANT R23, desc[UR10][R16.64+0xc] ;  /* 0x00000c0a1017e981 */ /* 0x000ea2000c1e9900 */
[----:B----4-:R-:W-:Y:S01]  /*0760*/  @P4 FFMA R0, R21, R12, R0 ;  /* 0x0000000c15004223 */ /* 0x010fe20000000000 */
[----:B------:R-:W-:Y:S01]  /*0770*/  LOP3.LUT R12, R2, R7, R5, 0xfe, !PT ;  /* 0x00000007020c7212 */ /* 0x000fe200078efe05 */
[----:B------:R-:W0:Y:S01]  /*0780*/  @P2 LDC.64 R20, c[0x0][0x380] ;  /* 0x0000e000ff142b82 */ /* 0x000e220000000a00 */
[----:B------:R-:W4:Y:S04]  /*0790*/  @P5 LDG.E.CONSTANT R19, desc[UR10][R18.64+0x4] ;  /* 0x0000040a12135981 */ /* 0x000f28000c1e9900 */
[----:B------:R-:W5:Y:S01]  /*07a0*/  @P0 LDG.E.CONSTANT R18, desc[UR10][R16.64+0x20] ;  /* 0x0000200a10120981 */ /* 0x000f62000c1e9900 */
[----:B--2---:R-:W-:Y:S01]  /*07b0*/  @!P6 FFMA R0, R13, R23, R0 ;  /* 0x000000170d00e223 */ /* 0x004fe20000000000 */
[----:B------:R-:W-:-:S04]  /*07c0*/  ISETP.GE.AND P6, PT, R5, UR5, PT ;  /* 0x0000000505007c0c */ /* 0x000fc8000bfc6270 */
[----:B------:R-:W-:-:S13]  /*07d0*/  ISETP.LT.OR P6, PT, R12, RZ, P6 ;  /* 0x000000ff0c00720c */ /* 0x000fda00037c1670 */
[----:B------:R-:W1:Y:S02]  /*07e0*/  @!P6 LDC.64 R12, c[0x0][0x380] ;  /* 0x0000e000ff0ceb82 */ /* 0x000e640000000a00 */
[----:B-1----:R-:W-:Y:S02]  /*07f0*/  @!P6 IMAD.WIDE R28, R9, 0x4, R12 ;  /* 0x00000004091ce825 */ /* 0x002fe400078e020c */
[----:B------:R-:W2:Y:S04]  /*0800*/  @!P6 LDG.E.CONSTANT R12, desc[UR10][R16.64+0x10] ;  /* 0x0000100a100ce981 */ /* 0x000ea8000c1e9900 */
[----:B------:R-:W2:Y:S01]  /*0810*/  @!P6 LDG.E.CONSTANT R29, desc[UR10][R28.64] ;  /* 0x0000000a1c1de981 */ /* 0x000ea2000c1e9900 */
[----:B------:R-:W-:Y:S01]  /*0820*/  SHF.R.S32.HI R23, RZ, 0x1f, R7 ;  /* 0x0000001fff177819 */ /* 0x000fe20000011407 */
[----:B0-----:R-:W-:-:S06]  /*0830*/  @P2 IMAD.WIDE R20, R10, 0x4, R20 ;  /* 0x000000040a142825 */ /* 0x001fcc00078e0214 */
[----:B------:R-:W5:Y:S04]  /*0840*/  @P2 LDG.E.CONSTANT R21, desc[UR10][R20.64] ;  /* 0x0000000a14152981 */ /* 0x000f68000c1e9900 */
[----:B------:R-:W5:Y:S01]  /*0850*/  @P2 LDG.E.CONSTANT R28, desc[UR10][R16.64+0x1c] ;  /* 0x00001c0a101c2981 */ /* 0x000f62000c1e9900 */
[----:B--2---:R-:W-:Y:S01]  /*0860*/  @!P6 FFMA R0, R29, R12, R0 ;  /* 0x0000000c1d00e223 */ /* 0x004fe20000000000 */
[----:B------:R-:W-:-:S04]  /*0870*/  IADD3 R13, P6, PT, R7, R8, RZ ;  /* 0x00000008070d7210 */ /* 0x000fc80007fde0ff */
[----:B------:R-:W-:Y:S02]  /*0880*/  LEA.HI.X.SX32 R23, R8, R23, 0x1, P6 ;  /* 0x0000001708177211 */ /* 0x000fe400030f0eff */
[----:B------:R-:W-:-:S04]  /*0890*/  LEA R12, P6, R13, UR12, 0x2 ;  /* 0x0000000c0d0c7c11 */ /* 0x000fc8000f8c10ff */
[----:B------:R-:W-:Y:S02]  /*08a0*/  LEA.HI.X R13, R13, UR13, R23, 0x2, P6 ;  /* 0x0000000d0d0d7c11 */ /* 0x000fe4000b0f1417 */
[----:B------:R-:W4:Y:S04]  /*08b0*/  @P5 LDG.E.CONSTANT R23, desc[UR10][R16.64+0x14] ;  /* 0x0000140a10175981 */ /* 0x000f28000c1e9900 */
[----:B------:R-:W3:Y:S04]  /*08c0*/  @P1 LDG.E.CONSTANT R25, desc[UR10][R12.64+-0x4] ;  /* 0xfffffc0a0c191981 */ /* 0x000ee8000c1e9900 */
[----:B------:R-:W2:Y:S01]  /*08d0*/  @P0 LDG.E.CONSTANT R29, desc[UR10][R12.64+0x4] ;  /* 0x0000040a0c1d0981 */ /* 0x000ea2000c1e9900 */
[----:B------:R-:W-:-:S04]  /*08e0*/  UIADD3 UR7, UPT, UPT, UR7, 0x1, URZ ;  /* 0x0000000107077890 */ /* 0x000fc8000fffe0ff */
[----:B------:R-:W-:Y:S01]  /*08f0*/  UISETP.NE.AND UP0, UPT, UR7, URZ, UPT ;  /* 0x000000ff0700728c */ /* 0x000fe2000bf05270 */
[----:B------:R-:W-:Y:S02]  /*0900*/  VIADD R11, R11, 0x9 ;  /* 0x000000090b0b7836 */ /* 0x000fe40000000000 */
[C---:B------:R-:W-:Y:S02]  /*0910*/  IMAD.IADD R26, R3.reuse, 0x1, R26 ;  /* 0x00000001031a7824 */ /* 0x040fe400078e021a */
[C---:B------:R-:W-:Y:S02]  /*0920*/  IMAD.IADD R8, R3.reuse, 0x1, R8 ;  /* 0x0000000103087824 */ /* 0x040fe400078e0208 */
[C---:B------:R-:W-:Y:S02]  /*0930*/  IMAD.IADD R22, R3.reuse, 0x1, R22 ;  /* 0x0000000103167824 */ /* 0x040fe400078e0216 */
[C---:B------:R-:W-:Y:S02]  /*0940*/  IMAD.IADD R10, R3.reuse, 0x1, R10 ;  /* 0x00000001030a7824 */ /* 0x040fe400078e020a */
[----:B------:R-:W-:-:S02]  /*0950*/  IMAD.IADD R9, R3, 0x1, R9 ;  /* 0x0000000103097824 */ /* 0x000fc400078e0209 */
[----:B------:R-:W-:Y:S02]  /*0960*/  IMAD.IADD R24, R3, 0x1, R24 ;  /* 0x0000000103187824 */ /* 0x000fe400078e0218 */
[----:B----4-:R-:W-:-:S04]  /*0970*/  @P5 FFMA R0, R19, R23, R0 ;  /* 0x0000001713005223 */ /* 0x010fc80000000000 */
[----:B---3--:R-:W-:-:S04]  /*0980*/  @P1 FFMA R0, R25, R27, R0 ;  /* 0x0000001b19001223 */ /* 0x008fc80000000000 */
[----:B-----5:R-:W-:-:S04]  /*0990*/  @P2 FFMA R0, R21, R28, R0 ;  /* 0x0000001c15002223 */ /* 0x020fc80000000000 */
[----:B--2---:R-:W-:Y:S01]  /*09a0*/  @P0 FFMA R0, R29, R18, R0 ;  /* 0x000000121d000223 */ /* 0x004fe20000000000 */
[----:B------:R-:W-:Y:S06]  /*09b0*/  BRA.U UP0, `(.L_x_7) ;  /* 0xfffffff900e07547 */ /* 0x000fec000b83ffff */
.L_x_6:
[----:B------:R-:W0:Y:S08]  /*09c0*/  LDC R3, c[0x0][0x3a0] ;  /* 0x0000e800ff037b82 */ /* 0x000e300000000800 */
[----:B------:R-:W1:Y:S01]  /*09d0*/  LDC.64 R8, c[0x0][0x390] ;  /* 0x0000e400ff087b82 */ /* 0x000e620000000a00 */
[----:B0-----:R-:W-:-:S04]  /*09e0*/  IMAD R4, R4, R3, UR8 ;  /* 0x0000000804047e24 */ /* 0x001fc8000f8e0203 */
[----:B------:R-:W-:Y:S01]  /*09f0*/  IMAD R4, R4, UR5, R5 ;  /* 0x0000000504047c24 */ /* 0x000fe2000f8e0205 */
[----:B------:R-:W-:-:S03]  /*0a00*/  FMNMX R5, RZ, R0, !PT ;  /* 0x00000000ff057209 */ /* 0x000fc60007800000 */
[----:B------:R-:W-:-:S04]  /*0a10*/  IMAD R3, R4, R2, R7 ;  /* 0x0000000204037224 */ /* 0x000fc800078e0207 */
[----:B-1----:R-:W-:-:S05]  /*0a20*/  IMAD.WIDE R2, R3, 0x4, R8 ;  /* 0x0000000403027825 */ /* 0x002fca00078e0208 */
[----:B------:R-:W-:Y:S01]  /*0a30*/  STG.E desc[UR10][R2.64], R5 ;  /* 0x0000000502007986 */ /* 0x000fe2000c10190a */
[----:B------:R-:W-:Y:S05]  /*0a40*/  EXIT ;  /* 0x000000000000794d */ /* 0x000fea0003800000 */
.L_x_8:
        /* <DEDUP_REMOVED lines=11> */
.L_x_14:


//--------------------- .text._Z6relu4dPfiiii     --------------------------
	.section	.text._Z6relu4dPfiiii,"ax",@progbits
	.align	128
        .global         _Z6relu4dPfiiii
        .type           _Z6relu4dPfiiii,@function
        .size           _Z6relu4dPfiiii,(.L_x_15 - _Z6relu4dPfiiii)
        .other          _Z6relu4dPfiiii,@"STO_CUDA_ENTRY STV_DEFAULT"
_Z6relu4dPfiiii:
.text._Z6relu4dPfiiii:
[----:B------:R-:W-:Y:S01]  /*0000*/  LDC R1, c[0x0][0x37c] ;  /* 0x0000df00ff017b82 */ /* 0x000fe20000000800 */
[----:B------:R-:W0:Y:S07]  /*0010*/  S2R R5, SR_TID.X ;  /* 0x0000000000057919 */ /* 0x000e2e0000002100 */
[----:B------:R-:W0:Y:S08]  /*0020*/  S2UR UR4, SR_CTAID.X ;  /* 0x00000000000479c3 */ /* 0x000e300000002500 */
[----:B------:R-:W0:Y:S08]  /*0030*/  LDC R0, c[0x0][0x360] ;  /* 0x0000d800ff007b82 */ /* 0x000e300000000800 */
[----:B------:R-:W1:Y:S01]  /*0040*/  LDC.64 R2, c[0x0][0x390] ;  /* 0x0000e400ff027b82 */ /* 0x000e620000000a00 */
[----:B0-----:R-:W-:-:S02]  /*0050*/  IMAD R0, R0, UR4, R5 ;  /* 0x0000000400007c24 */ /* 0x001fc4000f8e0205 */
[----:B-1----:R-:W-:-:S05]  /*0060*/  IMAD R5, R3, R2, RZ ;  /* 0x0000000203057224 */ /* 0x002fca00078e02ff */
[----:B------:R-:W-:-:S13]  /*0070*/  ISETP.GE.AND P0, PT, R0, R5, PT ;  /* 0x000000050000720c */ /* 0x000fda0003f06270 */
[----:B------:R-:W-:Y:S05]  /*0080*/  @P0 EXIT ;  /* 0x000000000000094d */ /* 0x000fea0003800000 */
[----:B------:R-:W-:Y:S01]  /*0090*/  IABS R7, R3 ;  /* 0x0000000300077213 */ /* 0x000fe20000000000 */
[----:B------:R-:W-:Y:S01]  /*00a0*/  S2UR UR4, SR_CTAID.Y ;  /* 0x00000000000479c3 */ /* 0x000fe20000002600 */
[----:B------:R-:W0:Y:S02]  /*00b0*/  LDCU UR6, c[0x0][0x38c] ;  /* 0x00007180ff0677ac */ /* 0x000e240008000800 */
[----:B------:R-:W1:Y:S05]  /*00c0*/  I2F.RP R6, R7 ;  /* 0x0000000700067306 */ /* 0x000e6a0000209400 */
[----:B------:R-:W0:Y:S03]  /*00d0*/  S2UR UR5, SR_CTAID.Z ;  /* 0x00000000000579c3 */ /* 0x000e260000002700 */
[----:B-1----:R-:W1:Y:S01]  /*00e0*/  MUFU.RCP R6, R6 ;  /* 0x0000000600067308 */ /* 0x002e620000001000 */
[----:B0-----:R-:W-:Y:S01]  /*00f0*/  UIMAD UR4, UR5, UR6, UR4 ;  /* 0x00000006050472a4 */ /* 0x001fe2000f8e0204 */
[----:B------:R-:W0:Y:S01]  /*0100*/  LDCU.64 UR6, c[0x0][0x358] ;  /* 0x00006b00ff0677ac */ /* 0x000e220008000a00 */
[----:B-1----:R-:W-:-:S05]  /*0110*/  VIADD R4, R6, 0xffffffe ;  /* 0x0ffffffe06047836 */ /* 0x002fca0000000000 */
[----:B------:R1:W2:Y:S02]  /*0120*/  F2I.FTZ.U32.TRUNC.NTZ R5, R4 ;  /* 0x0000000400057305 */ /* 0x0002a4000021f000 */
[----:B-1----:R-:W-:Y:S02]  /*0130*/  HFMA2 R4, -RZ, RZ, 0, 0 ;  /* 0x00000000ff047431 */ /* 0x002fe400000001ff */
[----:B--2---:R-:W-:-:S04]  /*0140*/  IMAD.MOV R8, RZ, RZ, -R5 ;  /* 0x000000ffff087224 */ /* 0x004fc800078e0a05 */
[----:B------:R-:W-:Y:S01]  /*0150*/  IMAD R9, R8, R7, RZ ;  /* 0x0000000708097224 */ /* 0x000fe200078e02ff */
[----:B------:R-:W-:-:S03]  /*0160*/  IABS R8, R0 ;  /* 0x0000000000087213 */ /* 0x000fc60000000000 */
[----:B------:R-:W-:Y:S01]  /*0170*/  IMAD.HI.U32 R5, R5, R9, R4 ;  /* 0x0000000905057227 */ /* 0x000fe200078e0004 */
[----:B------:R-:W-:-:S04]  /*0180*/  LOP3.LUT R4, R0, R3, RZ, 0x3c, !PT ;  /* 0x0000000300047212 */ /* 0x000fc800078e3cff */
[----:B------:R-:W-:Y:S01]  /*0190*/  ISETP.GE.AND P1, PT, R4, RZ, PT ;  /* 0x000000ff0400720c */ /* 0x000fe20003f26270 */
[----:B------:R-:W-:-:S04]  /*01a0*/  IMAD.HI.U32 R5, R5, R8, RZ ;  /* 0x0000000805057227 */ /* 0x000fc800078e00ff */
[----:B------:R-:W-:-:S04]  /*01b0*/  IMAD.MOV R6, RZ, RZ, -R5 ;  /* 0x000000ffff067224 */ /* 0x000fc800078e0a05 */
[----:B------:R-:W-:-:S05]  /*01c0*/  IMAD R6, R7, R6, R8 ;  /* 0x0000000607067224 */ /* 0x000fca00078e0208 */
[----:B------:R-:W-:-:S13]  /*01d0*/  ISETP.GT.U32.AND P2, PT, R7, R6, PT ;  /* 0x000000060700720c */ /* 0x000fda0003f44070 */
[-C--:B------:R-:W-:Y:S01]  /*01e0*/  @!P2 IADD3 R6, PT, PT, R6, -R7.reuse, RZ ;  /* 0x800000070606a210 */ /* 0x080fe20007ffe0ff */
[----:B------:R-:W-:Y:S01]  /*01f0*/  @!P2 VIADD R5, R5, 0x1 ;  /* 0x000000010505a836 */ /* 0x000fe20000000000 */
[----:B------:R-:W-:Y:S02]  /*0200*/  ISETP.NE.AND P2, PT, R3, RZ, PT ;  /* 0x000000ff0300720c */ /* 0x000fe40003f45270 */
[----:B------:R-:W-:-:S13]  /*0210*/  ISETP.GE.U32.AND P0, PT, R6, R7, PT ;  /* 0x000000070600720c */ /* 0x000fda0003f06070 */
[----:B------:R-:W-:-:S05]  /*0220*/  @P0 IADD3 R5, PT, PT, R5, 0x1, RZ ;  /* 0x0000000105050810 */ /* 0x000fca0007ffe0ff */
[----:B------:R-:W-:Y:S02]  /*0230*/  IMAD.MOV.U32 R7, RZ, RZ, R5 ;  /* 0x000000ffff077224 */ /* 0x000fe400078e0005 */
[----:B------:R-:W1:Y:S03]  /*0240*/  LDC.64 R4, c[0x0][0x380] ;  /* 0x0000e000ff047b82 */ /* 0x000e660000000a00 */
[----:B------:R-:W-:Y:S02]  /*0250*/  @!P1 IADD3 R7, PT, PT, -R7, RZ, RZ ;  /* 0x000000ff07079210 */ /* 0x000fe40007ffe1ff */
[----:B------:R-:W-:-:S04]  /*0260*/  @!P2 LOP3.LUT R7, RZ, R3, RZ, 0x33, !PT ;  /* 0x00000003ff07a212 */ /* 0x000fc800078e33ff */
[----:B------:R-:W-:Y:S01]  /*0270*/  IADD3 R6, PT, PT, -R7, RZ, RZ ;  /* 0x000000ff07067210 */ /* 0x000fe20007ffe1ff */
[----:B------:R-:W-:-:S04]  /*0280*/  IMAD R2, R2, UR4, R7 ;  /* 0x0000000402027c24 */ /* 0x000fc8000f8e0207 */
[----:B------:R-:W-:-:S04]  /*0290*/  IMAD R0, R3, R6, R0 ;  /* 0x0000000603007224 */ /* 0x000fc800078e0200 */
[----:B------:R-:W-:-:S04]  /*02a0*/  IMAD R3, R2, R3, R0 ;  /* 0x0000000302037224 */ /* 0x000fc800078e0200 */
[----:B-1----:R-:W-:-:S05]  /*02b0*/  IMAD.WIDE R2, R3, 0x4, R4 ;  /* 0x0000000403027825 */ /* 0x002fca00078e0204 */
[----:B0-----:R-:W2:Y:S02]  /*02c0*/  LDG.E R0, desc[UR6][R2.64] ;  /* 0x0000000602007981 */ /* 0x001ea4000c1e1900 */
[----:B--2---:R-:W-:-:S05]  /*02d0*/  FMNMX R5, RZ, R0, !PT ;  /* 0x00000000ff057209 */ /* 0x004fca0007800000 */
[----:B------:R-:W-:Y:S01]  /*02e0*/  STG.E desc[UR6][R2.64], R5 ;  /* 0x0000000502007986 */ /* 0x000fe2000c101906 */
[----:B------:R-:W-:Y:S05]  /*02f0*/  EXIT ;  /* 0x000000000000794d */ /* 0x000fea0003800000 */
.L_x_9:
        /* <DEDUP_REMOVED lines=16> */
.L_x_15:


//--------------------- .text._Z13conv3x3_densePKfS0_Pfiiiii --------------------------
	.section	.text._Z13conv3x3_densePKfS0_Pfiiiii,"ax",@progbits
	.align	128
        .global         _Z13conv3x3_densePKfS0_Pfiiiii
        .type           _Z13conv3x3_densePKfS0_Pfiiiii,@function
        .size           _Z13conv3x3_densePKfS0_Pfiiiii,(.L_x_16 - _Z13conv3x3_densePKfS0_Pfiiiii)
        .other          _Z13conv3x3_densePKfS0_Pfiiiii,@"STO_CUDA_ENTRY STV_DEFAULT"
_Z13conv3x3_densePKfS0_Pfiiiii:
.text._Z13conv3x3_densePKfS0_Pfiiiii:
        /* <DEDUP_REMOVED lines=84> */
.L_x_11:
        /* <DEDUP_REMOVED lines=72> */
.L_x_10:
[----:B------:R-:W0:Y:S08]  /*09c0*/  LDC R3, c[0x0][0x3a0] ;  /* 0x0000e800ff037b82 */ /* 0x000e300000000800 */
[----:B------:R-:W1:Y:S01]  /*09d0*/  LDC.64 R8, c[0x0][0x390] ;  /* 0x0000e400ff087b82 */ /* 0x000e620000000a00 */
[----:B0-----:R-:W-:-:S04]  /*09e0*/  IMAD R4, R4, R3, UR8 ;  /* 0x0000000804047e24 */ /* 0x001fc8000f8e0203 */
[----:B------:R-:W-:-:S04]  /*09f0*/  IMAD R4, R4, UR5, R5 ;  /* 0x0000000504047c24 */ /* 0x000fc8000f8e0205 */
[----:B------:R-:W-:-:S04]  /*0a00*/  IMAD R3, R4, R2, R7 ;  /* 0x0000000204037224 */ /* 0x000fc800078e0207 */
[----:B-1----:R-:W-:-:S05]  /*0a10*/  IMAD.WIDE R2, R3, 0x4, R8 ;  /* 0x0000000403027825 */ /* 0x002fca00078e0208 */
[----:B------:R-:W-:Y:S01]  /*0a20*/  STG.E desc[UR10][R2.64], R0 ;  /* 0x0000000002007986 */ /* 0x000fe2000c10190a */
[----:B------:R-:W-:Y:S05]  /*0a30*/  EXIT ;  /* 0x000000000000794d */ /* 0x000fea0003800000 */
.L_x_12:
        /* <DEDUP_REMOVED lines=12> */
.L_x_16:


//--------------------- .nv.shared._Z25fusedConvBiasReLU_sharedKPKfS0_Pfiiiii --------------------------
	.section	.nv.shared._Z25fusedConvBiasReLU_sharedKPKfS0_Pfiiiii,"aw",@nobits
	.sectionflags	@""
	.align	16
	.zero		1024


//--------------------- .nv.shared.reserved.0     --------------------------
	.section	.nv.shared.reserved.0,"aw",@nobits
	.weak		__nv_reservedSMEM_offset_0_alias
	.size		__nv_reservedSMEM_offset_0_alias, 0, 64
	.other		__nv_reservedSMEM_offset_0_alias,@"STO_CUDA_RESERVED_SHARED STV_DEFAULT"
__nv_reservedSMEM_offset_0_alias:
	.zero		0
	.zero		64


//--------------------- .nv.shared._Z23fusedConvBiasReLU_densePKfS0_Pfiiiii --------------------------
	.section	.nv.shared._Z23fusedConvBiasReLU_densePKfS0_Pfiiiii,"aw",@nobits
	.sectionflags	@""
	.align	16
	.zero		1024


//--------------------- .nv.shared._Z6relu4dPfiiii --------------------------
	.section	.nv.shared._Z6relu4dPfiiii,"aw",@nobits
	.sectionflags	@""
	.align	16
	.zero		1024


//--------------------- .nv.shared._Z13conv3x3_densePKfS0_Pfiiiii --------------------------
	.section	.nv.shared._Z13conv3x3_densePKfS0_Pfiiiii,"aw",@nobits
	.sectionflags	@""
	.align	16
	.zero		1024


//--------------------- .nv.constant0._Z25fusedConvBiasReLU_sharedKPKfS0_Pfiiiii --------------------------
	.section	.nv.constant0._Z25fusedConvBiasReLU_sharedKPKfS0_Pfiiiii,"a",@progbits
	.sectionflags	@""
	.align	4
.nv.constant0._Z25fusedConvBiasReLU_sharedKPKfS0_Pfiiiii:
	.zero		940


//--------------------- .nv.constant0._Z23fusedConvBiasReLU_densePKfS0_Pfiiiii --------------------------
	.section	.nv.constant0._Z23fusedConvBiasReLU_densePKfS0_Pfiiiii,"a",@progbits
	.sectionflags	@""
	.align	4
.nv.constant0._Z23fusedConvBiasReLU_densePKfS0_Pfiiiii:
	.zero		940


//--------------------- .nv.constant0._Z6relu4dPfiiii --------------------------
	.section	.nv.constant0._Z6relu4dPfiiii,"a",@progbits
	.sectionflags	@""
	.align	4
.nv.constant0._Z6relu4dPfiiii:
	.zero		920


//--------------------- .nv.constant0._Z13conv3x3_densePKfS0_Pfiiiii --------------------------
	.section	.nv.constant0._Z13conv3x3_densePKfS0_Pfiiiii,"a",@progbits
	.sectionflags	@""
	.align	4
.nv.constant0._Z13conv3x3_densePKfS0_Pfiiiii:
	.zero		940


//--------------------- SYMBOLS --------------------------

	.type		.nv.reservedSmem.offset0,@object
	.size		.nv.reservedSmem.offset0,0x4
	.type		.nv.reservedSmem.cap,@object
	.size		.nv.reservedSmem.cap,0x4
